//
// Generated by NVIDIA NVVM Compiler
//
// Compiler Build ID: CL-36424714
// Cuda compilation tools, release 13.0, V13.0.88
// Based on NVVM 20.0.0
//

.version 9.0
.target sm_100
.address_size 64

	// .globl	_Z13matmul_kernelPfS_S_iii

.visible .entry _Z13matmul_kernelPfS_S_iii(
	.param .u64 .ptr .align 1 _Z13matmul_kernelPfS_S_iii_param_0,
	.param .u64 .ptr .align 1 _Z13matmul_kernelPfS_S_iii_param_1,
	.param .u64 .ptr .align 1 _Z13matmul_kernelPfS_S_iii_param_2,
	.param .u32 _Z13matmul_kernelPfS_S_iii_param_3,
	.param .u32 _Z13matmul_kernelPfS_S_iii_param_4,
	.param .u32 _Z13matmul_kernelPfS_S_iii_param_5
)
{
	.reg .pred 	%p<13>;
	.reg .b32 	%r<41>;
	.reg .b32 	%f<68>;
	.reg .b64 	%rd<53>;

	ld.param.u64 	%rd7, [_Z13matmul_kernelPfS_S_iii_param_0];
	ld.param.u64 	%rd8, [_Z13matmul_kernelPfS_S_iii_param_1];
	ld.param.u64 	%rd6, [_Z13matmul_kernelPfS_S_iii_param_2];
	ld.param.u32 	%r20, [_Z13matmul_kernelPfS_S_iii_param_3];
	ld.param.u32 	%r18, [_Z13matmul_kernelPfS_S_iii_param_4];
	ld.param.u32 	%r19, [_Z13matmul_kernelPfS_S_iii_param_5];
	cvta.to.global.u64 	%rd1, %rd8;
	cvta.to.global.u64 	%rd2, %rd7;
	mov.u32 	%r21, %ctaid.y;
	mov.u32 	%r22, %ntid.y;
	mov.u32 	%r23, %tid.y;
	mad.lo.s32 	%r1, %r21, %r22, %r23;
	mov.u32 	%r24, %ctaid.x;
	mov.u32 	%r25, %ntid.x;
	mov.u32 	%r26, %tid.x;
	mad.lo.s32 	%r2, %r24, %r25, %r26;
	setp.ge.s32 	%p1, %r1, %r20;
	setp.ge.s32 	%p2, %r2, %r19;
	or.pred  	%p3, %p1, %p2;
	@%p3 bra 	$L__BB0_14;
	setp.lt.s32 	%p4, %r18, 1;
	mov.f32 	%f67, 0f00000000;
	@%p4 bra 	$L__BB0_13;
	mul.lo.s32 	%r3, %r18, %r1;
	and.b32  	%r4, %r18, 7;
	setp.lt.u32 	%p5, %r18, 8;
	mov.f32 	%f67, 0f00000000;
	mov.b32 	%r39, 0;
	@%p5 bra 	$L__BB0_5;
	and.b32  	%r39, %r18, 2147483640;
	neg.s32 	%r37, %r39;
	shl.b32 	%r7, %r19, 3;
	mul.wide.u32 	%rd9, %r3, 4;
	add.s64 	%rd10, %rd9, %rd2;
	add.s64 	%rd52, %rd10, 16;
	mov.f32 	%f67, 0f00000000;
	mul.wide.s32 	%rd13, %r19, 4;
	mov.u32 	%r36, %r2;
$L__BB0_4:
	.pragma "nounroll";
	ld.global.f32 	%f17, [%rd52+-16];
	mul.wide.s32 	%rd11, %r36, 4;
	add.s64 	%rd12, %rd1, %rd11;
	ld.global.f32 	%f18, [%rd12];
	fma.rn.f32 	%f19, %f17, %f18, %f67;
	ld.global.f32 	%f20, [%rd52+-12];
	add.s64 	%rd14, %rd12, %rd13;
	ld.global.f32 	%f21, [%rd14];
	fma.rn.f32 	%f22, %f20, %f21, %f19;
	ld.global.f32 	%f23, [%rd52+-8];
	add.s64 	%rd15, %rd14, %rd13;
	ld.global.f32 	%f24, [%rd15];
	fma.rn.f32 	%f25, %f23, %f24, %f22;
	ld.global.f32 	%f26, [%rd52+-4];
	add.s64 	%rd16, %rd15, %rd13;
	ld.global.f32 	%f27, [%rd16];
	fma.rn.f32 	%f28, %f26, %f27, %f25;
	ld.global.f32 	%f29, [%rd52];
	add.s64 	%rd17, %rd16, %rd13;
	ld.global.f32 	%f30, [%rd17];
	fma.rn.f32 	%f31, %f29, %f30, %f28;
	ld.global.f32 	%f32, [%rd52+4];
	add.s64 	%rd18, %rd17, %rd13;
	ld.global.f32 	%f33, [%rd18];
	fma.rn.f32 	%f34, %f32, %f33, %f31;
	ld.global.f32 	%f35, [%rd52+8];
	add.s64 	%rd19, %rd18, %rd13;
	ld.global.f32 	%f36, [%rd19];
	fma.rn.f32 	%f37, %f35, %f36, %f34;
	ld.global.f32 	%f38, [%rd52+12];
	add.s64 	%rd20, %rd19, %rd13;
	ld.global.f32 	%f39, [%rd20];
	fma.rn.f32 	%f67, %f38, %f39, %f37;
	add.s32 	%r37, %r37, 8;
	add.s32 	%r36, %r36, %r7;
	add.s64 	%rd52, %rd52, 32;
	setp.ne.s32 	%p6, %r37, 0;
	@%p6 bra 	$L__BB0_4;
$L__BB0_5:
	setp.eq.s32 	%p7, %r4, 0;
	@%p7 bra 	$L__BB0_13;
	and.b32  	%r13, %r18, 3;
	setp.lt.u32 	%p8, %r4, 4;
	@%p8 bra 	$L__BB0_8;
	add.s32 	%r28, %r39, %r3;
	mul.wide.u32 	%rd21, %r28, 4;
	add.s64 	%rd22, %rd2, %rd21;
	ld.global.f32 	%f41, [%rd22];
	mad.lo.s32 	%r29, %r39, %r19, %r2;
	mul.wide.s32 	%rd23, %r29, 4;
	add.s64 	%rd24, %rd1, %rd23;
	ld.global.f32 	%f42, [%rd24];
	fma.rn.f32 	%f43, %f41, %f42, %f67;
	cvt.u64.u32 	%rd25, %r3;
	cvt.u64.u32 	%rd26, %r39;
	add.s64 	%rd27, %rd26, %rd25;
	shl.b64 	%rd28, %rd27, 2;
	add.s64 	%rd29, %rd2, %rd28;
	ld.global.f32 	%f44, [%rd29+4];
	mul.wide.s32 	%rd30, %r19, 4;
	add.s64 	%rd31, %rd24, %rd30;
	ld.global.f32 	%f45, [%rd31];
	fma.rn.f32 	%f46, %f44, %f45, %f43;
	ld.global.f32 	%f47, [%rd29+8];
	add.s64 	%rd32, %rd31, %rd30;
	ld.global.f32 	%f48, [%rd32];
	fma.rn.f32 	%f49, %f47, %f48, %f46;
	ld.global.f32 	%f50, [%rd29+12];
	add.s64 	%rd33, %rd32, %rd30;
	ld.global.f32 	%f51, [%rd33];
	fma.rn.f32 	%f67, %f50, %f51, %f49;
	add.s32 	%r39, %r39, 4;
$L__BB0_8:
	setp.eq.s32 	%p9, %r13, 0;
	@%p9 bra 	$L__BB0_13;
	setp.eq.s32 	%p10, %r13, 1;
	@%p10 bra 	$L__BB0_11;
	add.s32 	%r30, %r39, %r3;
	mul.wide.u32 	%rd34, %r30, 4;
	add.s64 	%rd35, %rd2, %rd34;
	ld.global.f32 	%f53, [%rd35];
	mad.lo.s32 	%r31, %r39, %r19, %r2;
	mul.wide.s32 	%rd36, %r31, 4;
	add.s64 	%rd37, %rd1, %rd36;
	ld.global.f32 	%f54, [%rd37];
	fma.rn.f32 	%f55, %f53, %f54, %f67;
	cvt.u64.u32 	%rd38, %r3;
	cvt.u64.u32 	%rd39, %r39;
	add.s64 	%rd40, %rd39, %rd38;
	shl.b64 	%rd41, %rd40, 2;
	add.s64 	%rd42, %rd2, %rd41;
	ld.global.f32 	%f56, [%rd42+4];
	mul.wide.s32 	%rd43, %r19, 4;
	add.s64 	%rd44, %rd37, %rd43;
	ld.global.f32 	%f57, [%rd44];
	fma.rn.f32 	%f67, %f56, %f57, %f55;
	add.s32 	%r39, %r39, 2;
$L__BB0_11:
	and.b32  	%r32, %r18, 1;
	setp.eq.b32 	%p11, %r32, 1;
	not.pred 	%p12, %p11;
	@%p12 bra 	$L__BB0_13;
	add.s32 	%r33, %r39, %r3;
	mul.wide.u32 	%rd45, %r33, 4;
	add.s64 	%rd46, %rd2, %rd45;
	ld.global.f32 	%f58, [%rd46];
	mad.lo.s32 	%r34, %r39, %r19, %r2;
	mul.wide.s32 	%rd47, %r34, 4;
	add.s64 	%rd48, %rd1, %rd47;
	ld.global.f32 	%f59, [%rd48];
	fma.rn.f32 	%f67, %f58, %f59, %f67;
$L__BB0_13:
	mad.lo.s32 	%r35, %r19, %r1, %r2;
	cvta.to.global.u64 	%rd49, %rd6;
	mul.wide.s32 	%rd50, %r35, 4;
	add.s64 	%rd51, %rd49, %rd50;
	st.global.f32 	[%rd51], %f67;
$L__BB0_14:
	ret;

}
	// .globl	_Z14softmax_kernelPfii
.visible .entry _Z14softmax_kernelPfii(
	.param .u64 .ptr .align 1 _Z14softmax_kernelPfii_param_0,
	.param .u32 _Z14softmax_kernelPfii_param_1,
	.param .u32 _Z14softmax_kernelPfii_param_2
)
{
	.reg .pred 	%p<58>;
	.reg .b32 	%r<107>;
	.reg .b32 	%f<364>;
	.reg .b64 	%rd<48>;

	ld.param.u64 	%rd16, [_Z14softmax_kernelPfii_param_0];
	ld.param.u32 	%r50, [_Z14softmax_kernelPfii_param_1];
	ld.param.u32 	%r49, [_Z14softmax_kernelPfii_param_2];
	mov.u32 	%r51, %ctaid.x;
	mov.u32 	%r52, %ntid.x;
	mov.u32 	%r53, %tid.x;
	mad.lo.s32 	%r1, %r51, %r52, %r53;
	setp.ge.s32 	%p1, %r1, %r50;
	@%p1 bra 	$L__BB1_40;
	cvta.to.global.u64 	%rd1, %rd16;
	mul.lo.s32 	%r2, %r49, %r1;
	mul.wide.s32 	%rd17, %r2, 4;
	add.s64 	%rd2, %rd1, %rd17;
	ld.global.f32 	%f354, [%rd2];
	setp.lt.s32 	%p2, %r49, 2;
	@%p2 bra 	$L__BB1_15;
	add.s32 	%r3, %r49, -1;
	add.s32 	%r55, %r49, -2;
	and.b32  	%r4, %r3, 15;
	setp.lt.u32 	%p3, %r55, 15;
	mov.b32 	%r92, 1;
	@%p3 bra 	$L__BB1_6;
	and.b32  	%r57, %r3, -16;
	neg.s32 	%r97, %r57;
	add.s64 	%rd19, %rd17, %rd1;
	add.s64 	%rd44, %rd19, 32;
	mov.b32 	%r96, 0;
$L__BB1_4:
	.pragma "nounroll";
	ld.global.f32 	%f28, [%rd44+-28];
	setp.gt.f32 	%p4, %f28, %f354;
	selp.f32 	%f29, %f28, %f354, %p4;
	ld.global.f32 	%f30, [%rd44+-24];
	setp.gt.f32 	%p5, %f30, %f29;
	selp.f32 	%f31, %f30, %f29, %p5;
	ld.global.f32 	%f32, [%rd44+-20];
	setp.gt.f32 	%p6, %f32, %f31;
	selp.f32 	%f33, %f32, %f31, %p6;
	ld.global.f32 	%f34, [%rd44+-16];
	setp.gt.f32 	%p7, %f34, %f33;
	selp.f32 	%f35, %f34, %f33, %p7;
	ld.global.f32 	%f36, [%rd44+-12];
	setp.gt.f32 	%p8, %f36, %f35;
	selp.f32 	%f37, %f36, %f35, %p8;
	ld.global.f32 	%f38, [%rd44+-8];
	setp.gt.f32 	%p9, %f38, %f37;
	selp.f32 	%f39, %f38, %f37, %p9;
	ld.global.f32 	%f40, [%rd44+-4];
	setp.gt.f32 	%p10, %f40, %f39;
	selp.f32 	%f41, %f40, %f39, %p10;
	ld.global.f32 	%f42, [%rd44];
	setp.gt.f32 	%p11, %f42, %f41;
	selp.f32 	%f43, %f42, %f41, %p11;
	ld.global.f32 	%f44, [%rd44+4];
	setp.gt.f32 	%p12, %f44, %f43;
	selp.f32 	%f45, %f44, %f43, %p12;
	ld.global.f32 	%f46, [%rd44+8];
	setp.gt.f32 	%p13, %f46, %f45;
	selp.f32 	%f47, %f46, %f45, %p13;
	ld.global.f32 	%f48, [%rd44+12];
	setp.gt.f32 	%p14, %f48, %f47;
	selp.f32 	%f49, %f48, %f47, %p14;
	ld.global.f32 	%f50, [%rd44+16];
	setp.gt.f32 	%p15, %f50, %f49;
	selp.f32 	%f51, %f50, %f49, %p15;
	ld.global.f32 	%f52, [%rd44+20];
	setp.gt.f32 	%p16, %f52, %f51;
	selp.f32 	%f53, %f52, %f51, %p16;
	ld.global.f32 	%f54, [%rd44+24];
	setp.gt.f32 	%p17, %f54, %f53;
	selp.f32 	%f55, %f54, %f53, %p17;
	ld.global.f32 	%f56, [%rd44+28];
	setp.gt.f32 	%p18, %f56, %f55;
	selp.f32 	%f57, %f56, %f55, %p18;
	ld.global.f32 	%f58, [%rd44+32];
	setp.gt.f32 	%p19, %f58, %f57;
	selp.f32 	%f354, %f58, %f57, %p19;
	add.s32 	%r97, %r97, 16;
	add.s32 	%r96, %r96, 16;
	add.s64 	%rd44, %rd44, 64;
	setp.eq.s32 	%p20, %r97, 0;
	@%p20 bra 	$L__BB1_5;
	bra.uni 	$L__BB1_4;
$L__BB1_5:
	add.s32 	%r92, %r96, 1;
$L__BB1_6:
	setp.eq.s32 	%p21, %r4, 0;
	@%p21 bra 	$L__BB1_15;
	and.b32  	%r8, %r3, 7;
	setp.lt.u32 	%p22, %r4, 8;
	@%p22 bra 	$L__BB1_9;
	mul.wide.s32 	%rd20, %r92, 4;
	add.s64 	%rd21, %rd2, %rd20;
	ld.global.f32 	%f60, [%rd21];
	setp.gt.f32 	%p23, %f60, %f354;
	selp.f32 	%f61, %f60, %f354, %p23;
	ld.global.f32 	%f62, [%rd21+4];
	setp.gt.f32 	%p24, %f62, %f61;
	selp.f32 	%f63, %f62, %f61, %p24;
	ld.global.f32 	%f64, [%rd21+8];
	setp.gt.f32 	%p25, %f64, %f63;
	selp.f32 	%f65, %f64, %f63, %p25;
	ld.global.f32 	%f66, [%rd21+12];
	setp.gt.f32 	%p26, %f66, %f65;
	selp.f32 	%f67, %f66, %f65, %p26;
	ld.global.f32 	%f68, [%rd21+16];
	setp.gt.f32 	%p27, %f68, %f67;
	selp.f32 	%f69, %f68, %f67, %p27;
	ld.global.f32 	%f70, [%rd21+20];
	setp.gt.f32 	%p28, %f70, %f69;
	selp.f32 	%f71, %f70, %f69, %p28;
	ld.global.f32 	%f72, [%rd21+24];
	setp.gt.f32 	%p29, %f72, %f71;
	selp.f32 	%f73, %f72, %f71, %p29;
	ld.global.f32 	%f74, [%rd21+28];
	setp.gt.f32 	%p30, %f74, %f73;
	selp.f32 	%f354, %f74, %f73, %p30;
	add.s32 	%r92, %r92, 8;
$L__BB1_9:
	setp.eq.s32 	%p31, %r8, 0;
	@%p31 bra 	$L__BB1_15;
	and.b32  	%r11, %r3, 3;
	setp.lt.u32 	%p32, %r8, 4;
	@%p32 bra 	$L__BB1_12;
	mul.wide.s32 	%rd22, %r92, 4;
	add.s64 	%rd23, %rd2, %rd22;
	ld.global.f32 	%f76, [%rd23];
	setp.gt.f32 	%p33, %f76, %f354;
	selp.f32 	%f77, %f76, %f354, %p33;
	ld.global.f32 	%f78, [%rd23+4];
	setp.gt.f32 	%p34, %f78, %f77;
	selp.f32 	%f79, %f78, %f77, %p34;
	ld.global.f32 	%f80, [%rd23+8];
	setp.gt.f32 	%p35, %f80, %f79;
	selp.f32 	%f81, %f80, %f79, %p35;
	ld.global.f32 	%f82, [%rd23+12];
	setp.gt.f32 	%p36, %f82, %f81;
	selp.f32 	%f354, %f82, %f81, %p36;
	add.s32 	%r92, %r92, 4;
$L__BB1_12:
	setp.eq.s32 	%p37, %r11, 0;
	@%p37 bra 	$L__BB1_15;
	neg.s32 	%r94, %r11;
$L__BB1_14:
	.pragma "nounroll";
	mul.wide.s32 	%rd25, %r92, 4;
	add.s64 	%rd26, %rd2, %rd25;
	ld.global.f32 	%f83, [%rd26];
	setp.gt.f32 	%p38, %f83, %f354;
	selp.f32 	%f354, %f83, %f354, %p38;
	add.s32 	%r92, %r92, 1;
	add.s32 	%r94, %r94, 1;
	setp.ne.s32 	%p39, %r94, 0;
	@%p39 bra 	$L__BB1_14;
$L__BB1_15:
	setp.lt.s32 	%p40, %r49, 1;
	mov.f32 	%f362, 0f00000000;
	@%p40 bra 	$L__BB1_27;
	and.b32  	%r19, %r49, 7;
	setp.lt.u32 	%p41, %r49, 8;
	mov.f32 	%f362, 0f00000000;
	mov.b32 	%r98, 0;
	@%p41 bra 	$L__BB1_19;
	and.b32  	%r98, %r49, 2147483640;
	neg.s32 	%r101, %r98;
	add.s64 	%rd28, %rd17, %rd1;
	add.s64 	%rd45, %rd28, 16;
	mov.f32 	%f362, 0f00000000;
$L__BB1_18:
	.pragma "nounroll";
	ld.global.f32 	%f88, [%rd45+-16];
	sub.f32 	%f89, %f88, %f354;
	fma.rn.f32 	%f90, %f89, 0f3BBB989D, 0f3F000000;
	cvt.sat.f32.f32 	%f91, %f90;
	mov.f32 	%f92, 0f4B400001;
	mov.f32 	%f93, 0f437C0000;
	fma.rm.f32 	%f94, %f91, %f93, %f92;
	add.f32 	%f95, %f94, 0fCB40007F;
	neg.f32 	%f96, %f95;
	fma.rn.f32 	%f97, %f89, 0f3FB8AA3B, %f96;
	fma.rn.f32 	%f98, %f89, 0f32A57060, %f97;
	mov.b32 	%r59, %f94;
	shl.b32 	%r60, %r59, 23;
	mov.b32 	%f99, %r60;
	ex2.approx.ftz.f32 	%f100, %f98;
	mul.f32 	%f101, %f100, %f99;
	st.global.f32 	[%rd45+-16], %f101;
	add.f32 	%f102, %f362, %f101;
	ld.global.f32 	%f103, [%rd45+-12];
	sub.f32 	%f104, %f103, %f354;
	fma.rn.f32 	%f105, %f104, 0f3BBB989D, 0f3F000000;
	cvt.sat.f32.f32 	%f106, %f105;
	fma.rm.f32 	%f107, %f106, %f93, %f92;
	add.f32 	%f108, %f107, 0fCB40007F;
	neg.f32 	%f109, %f108;
	fma.rn.f32 	%f110, %f104, 0f3FB8AA3B, %f109;
	fma.rn.f32 	%f111, %f104, 0f32A57060, %f110;
	mov.b32 	%r61, %f107;
	shl.b32 	%r62, %r61, 23;
	mov.b32 	%f112, %r62;
	ex2.approx.ftz.f32 	%f113, %f111;
	mul.f32 	%f114, %f113, %f112;
	st.global.f32 	[%rd45+-12], %f114;
	add.f32 	%f115, %f102, %f114;
	ld.global.f32 	%f116, [%rd45+-8];
	sub.f32 	%f117, %f116, %f354;
	fma.rn.f32 	%f118, %f117, 0f3BBB989D, 0f3F000000;
	cvt.sat.f32.f32 	%f119, %f118;
	fma.rm.f32 	%f120, %f119, %f93, %f92;
	add.f32 	%f121, %f120, 0fCB40007F;
	neg.f32 	%f122, %f121;
	fma.rn.f32 	%f123, %f117, 0f3FB8AA3B, %f122;
	fma.rn.f32 	%f124, %f117, 0f32A57060, %f123;
	mov.b32 	%r63, %f120;
	shl.b32 	%r64, %r63, 23;
	mov.b32 	%f125, %r64;
	ex2.approx.ftz.f32 	%f126, %f124;
	mul.f32 	%f127, %f126, %f125;
	st.global.f32 	[%rd45+-8], %f127;
	add.f32 	%f128, %f115, %f127;
	ld.global.f32 	%f129, [%rd45+-4];
	sub.f32 	%f130, %f129, %f354;
	fma.rn.f32 	%f131, %f130, 0f3BBB989D, 0f3F000000;
	cvt.sat.f32.f32 	%f132, %f131;
	fma.rm.f32 	%f133, %f132, %f93, %f92;
	add.f32 	%f134, %f133, 0fCB40007F;
	neg.f32 	%f135, %f134;
	fma.rn.f32 	%f136, %f130, 0f3FB8AA3B, %f135;
	fma.rn.f32 	%f137, %f130, 0f32A57060, %f136;
	mov.b32 	%r65, %f133;
	shl.b32 	%r66, %r65, 23;
	mov.b32 	%f138, %r66;
	ex2.approx.ftz.f32 	%f139, %f137;
	mul.f32 	%f140, %f139, %f138;
	st.global.f32 	[%rd45+-4], %f140;
	add.f32 	%f141, %f128, %f140;
	ld.global.f32 	%f142, [%rd45];
	sub.f32 	%f143, %f142, %f354;
	fma.rn.f32 	%f144, %f143, 0f3BBB989D, 0f3F000000;
	cvt.sat.f32.f32 	%f145, %f144;
	fma.rm.f32 	%f146, %f145, %f93, %f92;
	add.f32 	%f147, %f146, 0fCB40007F;
	neg.f32 	%f148, %f147;
	fma.rn.f32 	%f149, %f143, 0f3FB8AA3B, %f148;
	fma.rn.f32 	%f150, %f143, 0f32A57060, %f149;
	mov.b32 	%r67, %f146;
	shl.b32 	%r68, %r67, 23;
	mov.b32 	%f151, %r68;
	ex2.approx.ftz.f32 	%f152, %f150;
	mul.f32 	%f153, %f152, %f151;
	st.global.f32 	[%rd45], %f153;
	add.f32 	%f154, %f141, %f153;
	ld.global.f32 	%f155, [%rd45+4];
	sub.f32 	%f156, %f155, %f354;
	fma.rn.f32 	%f157, %f156, 0f3BBB989D, 0f3F000000;
	cvt.sat.f32.f32 	%f158, %f157;
	fma.rm.f32 	%f159, %f158, %f93, %f92;
	add.f32 	%f160, %f159, 0fCB40007F;
	neg.f32 	%f161, %f160;
	fma.rn.f32 	%f162, %f156, 0f3FB8AA3B, %f161;
	fma.rn.f32 	%f163, %f156, 0f32A57060, %f162;
	mov.b32 	%r69, %f159;
	shl.b32 	%r70, %r69, 23;
	mov.b32 	%f164, %r70;
	ex2.approx.ftz.f32 	%f165, %f163;
	mul.f32 	%f166, %f165, %f164;
	st.global.f32 	[%rd45+4], %f166;
	add.f32 	%f167, %f154, %f166;
	ld.global.f32 	%f168, [%rd45+8];
	sub.f32 	%f169, %f168, %f354;
	fma.rn.f32 	%f170, %f169, 0f3BBB989D, 0f3F000000;
	cvt.sat.f32.f32 	%f171, %f170;
	fma.rm.f32 	%f172, %f171, %f93, %f92;
	add.f32 	%f173, %f172, 0fCB40007F;
	neg.f32 	%f174, %f173;
	fma.rn.f32 	%f175, %f169, 0f3FB8AA3B, %f174;
	fma.rn.f32 	%f176, %f169, 0f32A57060, %f175;
	mov.b32 	%r71, %f172;
	shl.b32 	%r72, %r71, 23;
	mov.b32 	%f177, %r72;
	ex2.approx.ftz.f32 	%f178, %f176;
	mul.f32 	%f179, %f178, %f177;
	st.global.f32 	[%rd45+8], %f179;
	add.f32 	%f180, %f167, %f179;
	ld.global.f32 	%f181, [%rd45+12];
	sub.f32 	%f182, %f181, %f354;
	fma.rn.f32 	%f183, %f182, 0f3BBB989D, 0f3F000000;
	cvt.sat.f32.f32 	%f184, %f183;
	fma.rm.f32 	%f185, %f184, %f93, %f92;
	add.f32 	%f186, %f185, 0fCB40007F;
	neg.f32 	%f187, %f186;
	fma.rn.f32 	%f188, %f182, 0f3FB8AA3B, %f187;
	fma.rn.f32 	%f189, %f182, 0f32A57060, %f188;
	mov.b32 	%r73, %f185;
	shl.b32 	%r74, %r73, 23;
	mov.b32 	%f190, %r74;
	ex2.approx.ftz.f32 	%f191, %f189;
	mul.f32 	%f192, %f191, %f190;
	st.global.f32 	[%rd45+12], %f192;
	add.f32 	%f362, %f180, %f192;
	add.s32 	%r101, %r101, 8;
	add.s64 	%rd45, %rd45, 32;
	setp.eq.s32 	%p42, %r101, 0;
	@%p42 bra 	$L__BB1_19;
	bra.uni 	$L__BB1_18;
$L__BB1_19:
	setp.eq.s32 	%p43, %r19, 0;
	@%p43 bra 	$L__BB1_27;
	and.b32  	%r27, %r49, 3;
	setp.lt.u32 	%p44, %r19, 4;
	@%p44 bra 	$L__BB1_22;
	mul.wide.u32 	%rd29, %r98, 4;
	add.s64 	%rd30, %rd2, %rd29;
	ld.global.f32 	%f194, [%rd30];
	sub.f32 	%f195, %f194, %f354;
	fma.rn.f32 	%f196, %f195, 0f3BBB989D, 0f3F000000;
	cvt.sat.f32.f32 	%f197, %f196;
	mov.f32 	%f198, 0f4B400001;
	mov.f32 	%f199, 0f437C0000;
	fma.rm.f32 	%f200, %f197, %f199, %f198;
	add.f32 	%f201, %f200, 0fCB40007F;
	neg.f32 	%f202, %f201;
	fma.rn.f32 	%f203, %f195, 0f3FB8AA3B, %f202;
	fma.rn.f32 	%f204, %f195, 0f32A57060, %f203;
	mov.b32 	%r75, %f200;
	shl.b32 	%r76, %r75, 23;
	mov.b32 	%f205, %r76;
	ex2.approx.ftz.f32 	%f206, %f204;
	mul.f32 	%f207, %f206, %f205;
	st.global.f32 	[%rd30], %f207;
	add.f32 	%f208, %f362, %f207;
	ld.global.f32 	%f209, [%rd30+4];
	sub.f32 	%f210, %f209, %f354;
	fma.rn.f32 	%f211, %f210, 0f3BBB989D, 0f3F000000;
	cvt.sat.f32.f32 	%f212, %f211;
	fma.rm.f32 	%f213, %f212, %f199, %f198;
	add.f32 	%f214, %f213, 0fCB40007F;
	neg.f32 	%f215, %f214;
	fma.rn.f32 	%f216, %f210, 0f3FB8AA3B, %f215;
	fma.rn.f32 	%f217, %f210, 0f32A57060, %f216;
	mov.b32 	%r77, %f213;
	shl.b32 	%r78, %r77, 23;
	mov.b32 	%f218, %r78;
	ex2.approx.ftz.f32 	%f219, %f217;
	mul.f32 	%f220, %f219, %f218;
	st.global.f32 	[%rd30+4], %f220;
	add.f32 	%f221, %f208, %f220;
	ld.global.f32 	%f222, [%rd30+8];
	sub.f32 	%f223, %f222, %f354;
	fma.rn.f32 	%f224, %f223, 0f3BBB989D, 0f3F000000;
	cvt.sat.f32.f32 	%f225, %f224;
	fma.rm.f32 	%f226, %f225, %f199, %f198;
	add.f32 	%f227, %f226, 0fCB40007F;
	neg.f32 	%f228, %f227;
	fma.rn.f32 	%f229, %f223, 0f3FB8AA3B, %f228;
	fma.rn.f32 	%f230, %f223, 0f32A57060, %f229;
	mov.b32 	%r79, %f226;
	shl.b32 	%r80, %r79, 23;
	mov.b32 	%f231, %r80;
	ex2.approx.ftz.f32 	%f232, %f230;
	mul.f32 	%f233, %f232, %f231;
	st.global.f32 	[%rd30+8], %f233;
	add.f32 	%f234, %f221, %f233;
	ld.global.f32 	%f235, [%rd30+12];
	sub.f32 	%f236, %f235, %f354;
	fma.rn.f32 	%f237, %f236, 0f3BBB989D, 0f3F000000;
	cvt.sat.f32.f32 	%f238, %f237;
	fma.rm.f32 	%f239, %f238, %f199, %f198;
	add.f32 	%f240, %f239, 0fCB40007F;
	neg.f32 	%f241, %f240;
	fma.rn.f32 	%f242, %f236, 0f3FB8AA3B, %f241;
	fma.rn.f32 	%f243, %f236, 0f32A57060, %f242;
	mov.b32 	%r81, %f239;
	shl.b32 	%r82, %r81, 23;
	mov.b32 	%f244, %r82;
	ex2.approx.ftz.f32 	%f245, %f243;
	mul.f32 	%f246, %f245, %f244;
	st.global.f32 	[%rd30+12], %f246;
	add.f32 	%f362, %f234, %f246;
	add.s32 	%r98, %r98, 4;
$L__BB1_22:
	setp.eq.s32 	%p45, %r27, 0;
	@%p45 bra 	$L__BB1_27;
	setp.eq.s32 	%p46, %r27, 1;
	@%p46 bra 	$L__BB1_25;
	mul.wide.u32 	%rd31, %r98, 4;
	add.s64 	%rd32, %rd2, %rd31;
	ld.global.f32 	%f248, [%rd32];
	sub.f32 	%f249, %f248, %f354;
	fma.rn.f32 	%f250, %f249, 0f3BBB989D, 0f3F000000;
	cvt.sat.f32.f32 	%f251, %f250;
	mov.f32 	%f252, 0f4B400001;
	mov.f32 	%f253, 0f437C0000;
	fma.rm.f32 	%f254, %f251, %f253, %f252;
	add.f32 	%f255, %f254, 0fCB40007F;
	neg.f32 	%f256, %f255;
	fma.rn.f32 	%f257, %f249, 0f3FB8AA3B, %f256;
	fma.rn.f32 	%f258, %f249, 0f32A57060, %f257;
	mov.b32 	%r83, %f254;
	shl.b32 	%r84, %r83, 23;
	mov.b32 	%f259, %r84;
	ex2.approx.ftz.f32 	%f260, %f258;
	mul.f32 	%f261, %f260, %f259;
	st.global.f32 	[%rd32], %f261;
	add.f32 	%f262, %f362, %f261;
	ld.global.f32 	%f263, [%rd32+4];
	sub.f32 	%f264, %f263, %f354;
	fma.rn.f32 	%f265, %f264, 0f3BBB989D, 0f3F000000;
	cvt.sat.f32.f32 	%f266, %f265;
	fma.rm.f32 	%f267, %f266, %f253, %f252;
	add.f32 	%f268, %f267, 0fCB40007F;
	neg.f32 	%f269, %f268;
	fma.rn.f32 	%f270, %f264, 0f3FB8AA3B, %f269;
	fma.rn.f32 	%f271, %f264, 0f32A57060, %f270;
	mov.b32 	%r85, %f267;
	shl.b32 	%r86, %r85, 23;
	mov.b32 	%f272, %r86;
	ex2.approx.ftz.f32 	%f273, %f271;
	mul.f32 	%f274, %f273, %f272;
	st.global.f32 	[%rd32+4], %f274;
	add.f32 	%f362, %f262, %f274;
	add.s32 	%r98, %r98, 2;
$L__BB1_25:
	and.b32  	%r87, %r49, 1;
	setp.eq.b32 	%p47, %r87, 1;
	not.pred 	%p48, %p47;
	@%p48 bra 	$L__BB1_27;
	mul.wide.u32 	%rd33, %r98, 4;
	add.s64 	%rd34, %rd2, %rd33;
	ld.global.f32 	%f275, [%rd34];
	sub.f32 	%f276, %f275, %f354;
	fma.rn.f32 	%f277, %f276, 0f3BBB989D, 0f3F000000;
	cvt.sat.f32.f32 	%f278, %f277;
	mov.f32 	%f279, 0f4B400001;
	mov.f32 	%f280, 0f437C0000;
	fma.rm.f32 	%f281, %f278, %f280, %f279;
	add.f32 	%f282, %f281, 0fCB40007F;
	neg.f32 	%f283, %f282;
	fma.rn.f32 	%f284, %f276, 0f3FB8AA3B, %f283;
	fma.rn.f32 	%f285, %f276, 0f32A57060, %f284;
	mov.b32 	%r88, %f281;
	shl.b32 	%r89, %r88, 23;
	mov.b32 	%f286, %r89;
	ex2.approx.ftz.f32 	%f287, %f285;
	mul.f32 	%f288, %f287, %f286;
	st.global.f32 	[%rd34], %f288;
	add.f32 	%f362, %f362, %f288;
$L__BB1_27:
	setp.lt.s32 	%p49, %r49, 1;
	@%p49 bra 	$L__BB1_40;
	and.b32  	%r32, %r49, 15;
	setp.lt.u32 	%p50, %r49, 16;
	mov.b32 	%r103, 0;
	@%p50 bra 	$L__BB1_31;
	and.b32  	%r103, %r49, 2147483632;
	neg.s32 	%r102, %r103;
	add.s64 	%rd36, %rd17, %rd1;
	add.s64 	%rd46, %rd36, 32;
$L__BB1_30:
	.pragma "nounroll";
	ld.global.f32 	%f289, [%rd46+-32];
	div.rn.f32 	%f290, %f289, %f362;
	st.global.f32 	[%rd46+-32], %f290;
	ld.global.f32 	%f291, [%rd46+-28];
	div.rn.f32 	%f292, %f291, %f362;
	st.global.f32 	[%rd46+-28], %f292;
	ld.global.f32 	%f293, [%rd46+-24];
	div.rn.f32 	%f294, %f293, %f362;
	st.global.f32 	[%rd46+-24], %f294;
	ld.global.f32 	%f295, [%rd46+-20];
	div.rn.f32 	%f296, %f295, %f362;
	st.global.f32 	[%rd46+-20], %f296;
	ld.global.f32 	%f297, [%rd46+-16];
	div.rn.f32 	%f298, %f297, %f362;
	st.global.f32 	[%rd46+-16], %f298;
	ld.global.f32 	%f299, [%rd46+-12];
	div.rn.f32 	%f300, %f299, %f362;
	st.global.f32 	[%rd46+-12], %f300;
	ld.global.f32 	%f301, [%rd46+-8];
	div.rn.f32 	%f302, %f301, %f362;
	st.global.f32 	[%rd46+-8], %f302;
	ld.global.f32 	%f303, [%rd46+-4];
	div.rn.f32 	%f304, %f303, %f362;
	st.global.f32 	[%rd46+-4], %f304;
	ld.global.f32 	%f305, [%rd46];
	div.rn.f32 	%f306, %f305, %f362;
	st.global.f32 	[%rd46], %f306;
	ld.global.f32 	%f307, [%rd46+4];
	div.rn.f32 	%f308, %f307, %f362;
	st.global.f32 	[%rd46+4], %f308;
	ld.global.f32 	%f309, [%rd46+8];
	div.rn.f32 	%f310, %f309, %f362;
	st.global.f32 	[%rd46+8], %f310;
	ld.global.f32 	%f311, [%rd46+12];
	div.rn.f32 	%f312, %f311, %f362;
	st.global.f32 	[%rd46+12], %f312;
	ld.global.f32 	%f313, [%rd46+16];
	div.rn.f32 	%f314, %f313, %f362;
	st.global.f32 	[%rd46+16], %f314;
	ld.global.f32 	%f315, [%rd46+20];
	div.rn.f32 	%f316, %f315, %f362;
	st.global.f32 	[%rd46+20], %f316;
	ld.global.f32 	%f317, [%rd46+24];
	div.rn.f32 	%f318, %f317, %f362;
	st.global.f32 	[%rd46+24], %f318;
	ld.global.f32 	%f319, [%rd46+28];
	div.rn.f32 	%f320, %f319, %f362;
	st.global.f32 	[%rd46+28], %f320;
	add.s32 	%r102, %r102, 16;
	add.s64 	%rd46, %rd46, 64;
	setp.ne.s32 	%p51, %r102, 0;
	@%p51 bra 	$L__BB1_30;
$L__BB1_31:
	setp.eq.s32 	%p52, %r32, 0;
	@%p52 bra 	$L__BB1_40;
	and.b32  	%r40, %r49, 7;
	setp.lt.u32 	%p53, %r32, 8;
	@%p53 bra 	$L__BB1_34;
	mul.wide.u32 	%rd37, %r103, 4;
	add.s64 	%rd38, %rd2, %rd37;
	ld.global.f32 	%f321, [%rd38];
	div.rn.f32 	%f322, %f321, %f362;
	st.global.f32 	[%rd38], %f322;
	ld.global.f32 	%f323, [%rd38+4];
	div.rn.f32 	%f324, %f323, %f362;
	st.global.f32 	[%rd38+4], %f324;
	ld.global.f32 	%f325, [%rd38+8];
	div.rn.f32 	%f326, %f325, %f362;
	st.global.f32 	[%rd38+8], %f326;
	ld.global.f32 	%f327, [%rd38+12];
	div.rn.f32 	%f328, %f327, %f362;
	st.global.f32 	[%rd38+12], %f328;
	ld.global.f32 	%f329, [%rd38+16];
	div.rn.f32 	%f330, %f329, %f362;
	st.global.f32 	[%rd38+16], %f330;
	ld.global.f32 	%f331, [%rd38+20];
	div.rn.f32 	%f332, %f331, %f362;
	st.global.f32 	[%rd38+20], %f332;
	ld.global.f32 	%f333, [%rd38+24];
	div.rn.f32 	%f334, %f333, %f362;
	st.global.f32 	[%rd38+24], %f334;
	ld.global.f32 	%f335, [%rd38+28];
	div.rn.f32 	%f336, %f335, %f362;
	st.global.f32 	[%rd38+28], %f336;
	add.s32 	%r103, %r103, 8;
$L__BB1_34:
	setp.eq.s32 	%p54, %r40, 0;
	@%p54 bra 	$L__BB1_40;
	and.b32  	%r43, %r49, 3;
	setp.lt.u32 	%p55, %r40, 4;
	@%p55 bra 	$L__BB1_37;
	mul.wide.u32 	%rd39, %r103, 4;
	add.s64 	%rd40, %rd2, %rd39;
	ld.global.f32 	%f337, [%rd40];
	div.rn.f32 	%f338, %f337, %f362;
	st.global.f32 	[%rd40], %f338;
	ld.global.f32 	%f339, [%rd40+4];
	div.rn.f32 	%f340, %f339, %f362;
	st.global.f32 	[%rd40+4], %f340;
	ld.global.f32 	%f341, [%rd40+8];
	div.rn.f32 	%f342, %f341, %f362;
	st.global.f32 	[%rd40+8], %f342;
	ld.global.f32 	%f343, [%rd40+12];
	div.rn.f32 	%f344, %f343, %f362;
	st.global.f32 	[%rd40+12], %f344;
	add.s32 	%r103, %r103, 4;
$L__BB1_37:
	setp.eq.s32 	%p56, %r43, 0;
	@%p56 bra 	$L__BB1_40;
	mul.wide.u32 	%rd42, %r103, 4;
	add.s64 	%rd43, %rd17, %rd42;
	add.s64 	%rd47, %rd1, %rd43;
	neg.s32 	%r106, %r43;
$L__BB1_39:
	.pragma "nounroll";
	ld.global.f32 	%f345, [%rd47];
	div.rn.f32 	%f346, %f345, %f362;
	st.global.f32 	[%rd47], %f346;
	add.s64 	%rd47, %rd47, 4;
	add.s32 	%r106, %r106, 1;
	setp.ne.s32 	%p57, %r106, 0;
	@%p57 bra 	$L__BB1_39;
$L__BB1_40:
	ret;

}


// ===== COMPILED SASS (sm_100) =====

	.target	sm_100

	.elftype	@"ET_EXEC"


//--------------------- .note.nv.tkinfo           --------------------------
	.section	.note.nv.tkinfo,"",@"SHT_NOTE"
	.sectionflags	@"SHF_NOTE_NV_TKINFO"
	.tkinfo
        /*0018*/ 	.word	0x00000002
        /*0030*/ 	.string	""
        /*0030*/ 	.string	"ptxas"
        /*0030*/ 	.string	"Cuda compilation tools, release 13.0, V13.0.88"
        /*0030*/ 	.string	"Build cuda_13.0.r13.0/compiler.36424714_0"
        /*0030*/ 	.string	"-arch sm_100 -m 64 "



//--------------------- .note.nv.cuinfo           --------------------------
	.section	.note.nv.cuinfo,"",@"SHT_NOTE"
	.sectionflags	@"SHF_NOTE_NV_CUINFO"
        /*0018*/ 	.short	0x0002
        /*001a*/ 	.short	0x0064
        /*001c*/ 	.short	0x0082
	.zero		2


//--------------------- .nv.info                  --------------------------
	.section	.nv.info,"",@"SHT_CUDA_INFO"
	.align	4


	//----- nvinfo : EIATTR_REGCOUNT
	.align		4
        /*0000*/ 	.byte	0x04, 0x2f
        /*0002*/ 	.short	(.L_1 - .L_0)
	.align		4
.L_0:
        /*0004*/ 	.word	index@(_Z13matmul_kernelPfS_S_iii)
        /*0008*/ 	.word	0x00000020


	//----- nvinfo : EIATTR_FRAME_SIZE
	.align		4
.L_1:
        /*000c*/ 	.byte	0x04, 0x11
        /*000e*/ 	.short	(.L_3 - .L_2)
	.align		4
.L_2:
        /*0010*/ 	.word	index@(_Z13matmul_kernelPfS_S_iii)
        /*0014*/ 	.word	0x00000000


	//----- nvinfo : EIATTR_REGCOUNT
	.align		4
.L_3:
        /*0018*/ 	.byte	0x04, 0x2f
        /*001a*/ 	.short	(.L_5 - .L_4)
	.align		4
.L_4:
        /*001c*/ 	.word	index@(_Z14softmax_kernelPfii)
        /*0020*/ 	.word	0x00000020


	//----- nvinfo : EIATTR_FRAME_SIZE
	.align		4
.L_5:
        /*0024*/ 	.byte	0x04, 0x11
        /*0026*/ 	.short	(.L_7 - .L_6)
	.align		4
.L_6:
        /*0028*/ 	.word	index@($__internal_0_$__cuda_sm3x_div_rn_noftz_f32_slowpath)
        /*002c*/ 	.word	0x00000000


	//----- nvinfo : EIATTR_FRAME_SIZE
	.align		4
.L_7:
        /*0030*/ 	.byte	0x04, 0x11
        /*0032*/ 	.short	(.L_9 - .L_8)
	.align		4
.L_8:
        /*0034*/ 	.word	index@(_Z14softmax_kernelPfii)
        /*0038*/ 	.word	0x00000000


	//----- nvinfo : EIATTR_MIN_STACK_SIZE
	.align		4
.L_9:
        /*003c*/ 	.byte	0x04, 0x12
        /*003e*/ 	.short	(.L_11 - .L_10)
	.align		4
.L_10:
        /*0040*/ 	.word	index@(_Z14softmax_kernelPfii)
        /*0044*/ 	.word	0x00000000


	//----- nvinfo : EIATTR_MIN_STACK_SIZE
	.align		4
.L_11:
        /*0048*/ 	.byte	0x04, 0x12
        /*004a*/ 	.short	(.L_13 - .L_12)
	.align		4
.L_12:
        /*004c*/ 	.word	index@(_Z13matmul_kernelPfS_S_iii)
        /*0050*/ 	.word	0x00000000
.L_13:


//--------------------- .nv.compat                --------------------------
	.section	.nv.compat,"",@"SHT_CUDA_COMPAT_INFO"
	.align	4
        /*0000*/ 	.byte	0x02, 0x09, 0x00, 0x00, 0x02, 0x02, 0x01, 0x00, 0x02, 0x05, 0x05, 0x00, 0x03, 0x07, 0x01, 0x01
        /*0010*/ 	.byte	0x02, 0x03, 0x00, 0x00, 0x02, 0x06, 0x01, 0x00, 0x04, 0x0b, 0x08, 0x00, 0x01, 0x00, 0x00, 0x00
        /*0020*/ 	.byte	0x00, 0x00, 0x00, 0x00


//--------------------- .nv.info._Z14softmax_kernelPfii --------------------------
	.section	.nv.info._Z14softmax_kernelPfii,"",@"SHT_CUDA_INFO"
	.sectionflags	@""
	.align	4


	//----- nvinfo : EIATTR_CUDA_API_VERSION
	.align		4
        /*0000*/ 	.byte	0x04, 0x37
        /*0002*/ 	.short	(.L_15 - .L_14)
.L_14:
        /*0004*/ 	.word	0x00000082


	//----- nvinfo : EIATTR_KPARAM_INFO
	.align		4
.L_15:
        /*0008*/ 	.byte	0x04, 0x17
        /*000a*/ 	.short	(.L_17 - .L_16)
.L_16:
        /*000c*/ 	.word	0x00000000
        /*0010*/ 	.short	0x0002
        /*0012*/ 	.short	0x000c
        /*0014*/ 	.byte	0x00, 0xf0, 0x11, 0x00


	//----- nvinfo : EIATTR_KPARAM_INFO
	.align		4
.L_17:
        /*0018*/ 	.byte	0x04, 0x17
        /*001a*/ 	.short	(.L_19 - .L_18)
.L_18:
        /*001c*/ 	.word	0x00000000
        /*0020*/ 	.short	0x0001
        /*0022*/ 	.short	0x0008
        /*0024*/ 	.byte	0x00, 0xf0, 0x11, 0x00


	//----- nvinfo : EIATTR_KPARAM_INFO
	.align		4
.L_19:
        /*0028*/ 	.byte	0x04, 0x17
        /*002a*/ 	.short	(.L_21 - .L_20)
.L_20:
        /*002c*/ 	.word	0x00000000
        /*0030*/ 	.short	0x0000
        /*0032*/ 	.short	0x0000
        /*0034*/ 	.byte	0x00, 0xf5, 0x21, 0x00


	//----- nvinfo : EIATTR_SPARSE_MMA_MASK
	.align		4
.L_21:
        /*0038*/ 	.byte	0x03, 0x50
        /*003a*/ 	.short	0x0000


	//----- nvinfo : EIATTR_MAXREG_COUNT
	.align		4
        /*003c*/ 	.byte	0x03, 0x1b
        /*003e*/ 	.short	0x00ff


	//----- nvinfo : EIATTR_MERCURY_ISA_VERSION
	.align		4
        /*0040*/ 	.byte	0x03, 0x5f
        /*0042*/ 	.short	0x0101


	//----- nvinfo : EIATTR_VRC_CTA_INIT_COUNT
	.align		4
        /*0044*/ 	.byte	0x02, 0x4a
	.zero		1
	.zero		1


	//----- nvinfo : EIATTR_EXIT_INSTR_OFFSETS
	.align		4
        /*0048*/ 	.byte	0x04, 0x1c
        /*004a*/ 	.short	(.L_23 - .L_22)


	//   ....[0]....
.L_22:
        /*004c*/ 	.word	0x00000070


	//   ....[1]....
        /*0050*/ 	.word	0x00001770


	//   ....[2]....
        /*0054*/ 	.word	0x000027f0


	//   ....[3]....
        /*0058*/ 	.word	0x00003030


	//   ....[4]....
        /*005c*/ 	.word	0x000034b0


	//   ....[5]....
        /*0060*/ 	.word	0x00003680


	//----- nvinfo : EIATTR_CRS_STACK_SIZE
	.align		4
.L_23:
        /*0064*/ 	.byte	0x04, 0x1e
        /*0066*/ 	.short	(.L_25 - .L_24)
.L_24:
        /*0068*/ 	.word	0x00000000


	//----- nvinfo : EIATTR_CBANK_PARAM_SIZE
	.align		4
.L_25:
        /*006c*/ 	.byte	0x03, 0x19
        /*006e*/ 	.short	0x0010


	//----- nvinfo : EIATTR_PARAM_CBANK
	.align		4
        /*0070*/ 	.byte	0x04, 0x0a
        /*0072*/ 	.short	(.L_27 - .L_26)
	.align		4
.L_26:
        /*0074*/ 	.word	index@(.nv.constant0._Z14softmax_kernelPfii)
        /*0078*/ 	.short	0x0380
        /*007a*/ 	.short	0x0010


	//----- nvinfo : EIATTR_SW_WAR
	.align		4
.L_27:
        /*007c*/ 	.byte	0x04, 0x36
        /*007e*/ 	.short	(.L_29 - .L_28)
.L_28:
        /*0080*/ 	.word	0x00000008
.L_29:


//--------------------- .nv.info._Z13matmul_kernelPfS_S_iii --------------------------
	.section	.nv.info._Z13matmul_kernelPfS_S_iii,"",@"SHT_CUDA_INFO"
	.sectionflags	@""
	.align	4


	//----- nvinfo : EIATTR_CUDA_API_VERSION
	.align		4
        /*0000*/ 	.byte	0x04, 0x37
        /*0002*/ 	.short	(.L_31 - .L_30)
.L_30:
        /*0004*/ 	.word	0x00000082


	//----- nvinfo : EIATTR_KPARAM_INFO
	.align		4
.L_31:
        /*0008*/ 	.byte	0x04, 0x17
        /*000a*/ 	.short	(.L_33 - .L_32)
.L_32:
        /*000c*/ 	.word	0x00000000
        /*0010*/ 	.short	0x0005
        /*0012*/ 	.short	0x0020
        /*0014*/ 	.byte	0x00, 0xf0, 0x11, 0x00


	//----- nvinfo : EIATTR_KPARAM_INFO
	.align		4
.L_33:
        /*0018*/ 	.byte	0x04, 0x17
        /*001a*/ 	.short	(.L_35 - .L_34)
.L_34:
        /*001c*/ 	.word	0x00000000
        /*0020*/ 	.short	0x0004
        /*0022*/ 	.short	0x001c
        /*0024*/ 	.byte	0x00, 0xf0, 0x11, 0x00


	//----- nvinfo : EIATTR_KPARAM_INFO
	.align		4
.L_35:
        /*0028*/ 	.byte	0x04, 0x17
        /*002a*/ 	.short	(.L_37 - .L_36)
.L_36:
        /*002c*/ 	.word	0x00000000
        /*0030*/ 	.short	0x0003
        /*0032*/ 	.short	0x0018
        /*0034*/ 	.byte	0x00, 0xf0, 0x11, 0x00


	//----- nvinfo : EIATTR_KPARAM_INFO
	.align		4
.L_37:
        /*0038*/ 	.byte	0x04, 0x17
        /*003a*/ 	.short	(.L_39 - .L_38)
.L_38:
        /*003c*/ 	.word	0x00000000
        /*0040*/ 	.short	0x0002
        /*0042*/ 	.short	0x0010
        /*0044*/ 	.byte	0x00, 0xf5, 0x21, 0x00


	//----- nvinfo : EIATTR_KPARAM_INFO
	.align		4
.L_39:
        /*0048*/ 	.byte	0x04, 0x17
        /*004a*/ 	.short	(.L_41 - .L_40)
.L_40:
        /*004c*/ 	.word	0x00000000
        /*0050*/ 	.short	0x0001
        /*0052*/ 	.short	0x0008
        /*0054*/ 	.byte	0x00, 0xf5, 0x21, 0x00


	//----- nvinfo : EIATTR_KPARAM_INFO
	.align		4
.L_41:
        /*0058*/ 	.byte	0x04, 0x17
        /*005a*/ 	.short	(.L_43 - .L_42)
.L_42:
        /*005c*/ 	.word	0x00000000
        /*0060*/ 	.short	0x0000
        /*0062*/ 	.short	0x0000
        /*0064*/ 	.byte	0x00, 0xf5, 0x21, 0x00


	//----- nvinfo : EIATTR_SPARSE_MMA_MASK
	.align		4
.L_43:
        /*0068*/ 	.byte	0x03, 0x50
        /*006a*/ 	.short	0x0000


	//----- nvinfo : EIATTR_MAXREG_COUNT
	.align		4
        /*006c*/ 	.byte	0x03, 0x1b
        /*006e*/ 	.short	0x00ff


	//----- nvinfo : EIATTR_MERCURY_ISA_VERSION
	.align		4
        /*0070*/ 	.byte	0x03, 0x5f
        /*0072*/ 	.short	0x0101


	//----- nvinfo : EIATTR_VRC_CTA_INIT_COUNT
	.align		4
        /*0074*/ 	.byte	0x02, 0x4a
	.zero		1
	.zero		1


	//----- nvinfo : EIATTR_EXIT_INSTR_OFFSETS
	.align		4
        /*0078*/ 	.byte	0x04, 0x1c
        /*007a*/ 	.short	(.L_45 - .L_44)


	//   ....[0]....
.L_44:
        /*007c*/ 	.word	0x000000d0


	//   ....[1]....
        /*0080*/ 	.word	0x000008f0


	//----- nvinfo : EIATTR_CBANK_PARAM_SIZE
	.align		4
.L_45:
        /*0084*/ 	.byte	0x03, 0x19
        /*0086*/ 	.short	0x0024


	//----- nvinfo : EIATTR_PARAM_CBANK
	.align		4
        /*0088*/ 	.byte	0x04, 0x0a
        /*008a*/ 	.short	(.L_47 - .L_46)
	.align		4
.L_46:
        /*008c*/ 	.word	index@(.nv.constant0._Z13matmul_kernelPfS_S_iii)
        /*0090*/ 	.short	0x0380
        /*0092*/ 	.short	0x0024


	//----- nvinfo : EIATTR_SW_WAR
	.align		4
.L_47:
        /*0094*/ 	.byte	0x04, 0x36
        /*0096*/ 	.short	(.L_49 - .L_48)
.L_48:
        /*0098*/ 	.word	0x00000008
.L_49:


//--------------------- .nv.callgraph             --------------------------
	.section	.nv.callgraph,"",@"SHT_CUDA_CALLGRAPH"
	.align	4
	.sectionentsize	8
	.align		4
        /*0000*/ 	.word	0x00000000
	.align		4
        /*0004*/ 	.word	0xffffffff
	.align		4
        /*0008*/ 	.word	0x00000000
	.align		4
        /*000c*/ 	.word	0xfffffffe
	.align		4
        /*0010*/ 	.word	0x00000000
	.align		4
        /*0014*/ 	.word	0xfffffffd
	.align		4
        /*0018*/ 	.word	0x00000000
	.align		4
        /*001c*/ 	.word	0xfffffffc


//--------------------- .text._Z14softmax_kernelPfii --------------------------
	.section	.text._Z14softmax_kernelPfii,"ax",@progbits
	.align	128
        .global         _Z14softmax_kernelPfii
        .type           _Z14softmax_kernelPfii,@function
        .size           _Z14softmax_kernelPfii,(.L_x_91 - _Z14softmax_kernelPfii)
        .other          _Z14softmax_kernelPfii,@"STO_CUDA_ENTRY STV_DEFAULT"
_Z14softmax_kernelPfii:
.text._Z14softmax_kernelPfii:
[----:B------:R-:W-:Y:S01]  /*0000*/  LDC R1, c[0x0][0x37c] ;  /* 0x0000df00ff017b82 */ /* 0x000fe20000000800 */
[----:B------:R-:W0:Y:S07]  /*0010*/  S2R R3, SR_TID.X ;  /* 0x0000000000037919 */ /* 0x000e2e0000002100 */
[----:B------:R-:W0:Y:S01]  /*0020*/  S2UR UR4, SR_CTAID.X ;  /* 0x00000000000479c3 */ /* 0x000e220000002500 */
[----:B------:R-:W1:Y:S07]  /*0030*/  LDCU UR5, c[0x0][0x388] ;  /* 0x00007100ff0577ac */ /* 0x000e6e0008000800 */
[----:B------:R-:W0:Y:S02]  /*0040*/  LDC R0, c[0x0][0x360] ;  /* 0x0000d800ff007b82 */ /* 0x000e240000000800 */
[----:B0-----:R-:W-:-:S05]  /*0050*/  IMAD R0, R0, UR4, R3 ;  /* 0x0000000400007c24 */ /* 0x001fca000f8e0203 */
[----:B-1----:R-:W-:-:S13]  /*0060*/  ISETP.GE.AND P0, PT, R0, UR5, PT ;  /* 0x0000000500007c0c */ /* 0x002fda000bf06270 */
[----:B------:R-:W-:Y:S05]  /*0070*/  @P0 EXIT ;  /* 0x000000000000094d */ /* 0x000fea0003800000 */
[----:B------:R-:W0:Y:S01]  /*0080*/  LDCU UR5, c[0x0][0x38c] ;  /* 0x00007180ff0577ac */ /* 0x000e220008000800 */
[----:B------:R-:W1:Y:S01]  /*0090*/  LDCU.64 UR6, c[0x0][0x380] ;  /* 0x00007000ff0677ac */ /* 0x000e620008000a00 */
[----:B------:R-:W2:Y:S01]  /*00a0*/  LDCU.64 UR8, c[0x0][0x358] ;  /* 0x00006b00ff0877ac */ /* 0x000ea20008000a00 */
[----:B0-----:R-:W-:-:S04]  /*00b0*/  IMAD R4, R0, UR5, RZ ;  /* 0x0000000500047c24 */ /* 0x001fc8000f8e02ff */
[----:B------:R-:W-:-:S03]  /*00c0*/  IMAD.WIDE R4, R4, 0x4, RZ ;  /* 0x0000000404047825 */ /* 0x000fc600078e02ff */
[----:B-1----:R-:W-:-:S04]  /*00d0*/  IADD3 R6, P0, PT, R4, UR6, RZ ;  /* 0x0000000604067c10 */ /* 0x002fc8000ff1e0ff */
[----:B------:R-:W-:-:S05]  /*00e0*/  IADD3.X R7, PT, PT, R5, UR7, RZ, P0, !PT ;  /* 0x0000000705077c10 */ /* 0x000fca00087fe4ff */
[----:B--2---:R0:W5:Y:S01]  /*00f0*/  LDG.E R0, desc[UR8][R6.64] ;  /* 0x0000000806007981 */ /* 0x004162000c1e1900 */
[----:B------:R-:W-:-:S09]  /*0100*/  UISETP.GE.AND UP0, UPT, UR5, 0x2, UPT ;  /* 0x000000020500788c */ /* 0x000fd2000bf06270 */
[----:B0-----:R-:W-:Y:S05]  /*0110*/  BRA.U !UP0, `(.L_x_0) ;  /* 0x0000000508fc7547 */ /* 0x001fea000b800000 */
[----:B------:R-:W-:Y:S01]  /*0120*/  UIADD3 UR4, UPT, UPT, UR5, -0x1, URZ ;  /* 0xffffffff05047890 */ /* 0x000fe2000fffe0ff */
[----:B------:R-:W-:Y:S01]  /*0130*/  HFMA2 R3, -RZ, RZ, 0, 5.9604644775390625e-08 ;  /* 0x00000001ff037431 */ /* 0x000fe200000001ff */
[----:B------:R-:W-:Y:S02]  /*0140*/  UIADD3 UR5, UPT, UPT, UR5, -0x2, URZ ;  /* 0xfffffffe05057890 */ /* 0x000fe4000fffe0ff */
[----:B------:R-:W-:Y:S02]  /*0150*/  ULOP3.LUT UR6, UR4, 0xf, URZ, 0xc0, !UPT ;  /* 0x0000000f04067892 */ /* 0x000fe4000f8ec0ff */
[----:B------:R-:W-:-:S09]  /*0160*/  UISETP.GE.U32.AND UP0, UPT, UR5, 0xf, UPT ;  /* 0x0000000f0500788c */ /* 0x000fd2000bf06070 */
[----:B------:R-:W-:Y:S05]  /*0170*/  BRA.U !UP0, `(.L_x_1) ;  /* 0x0000000108f07547 */ /* 0x000fea000b800000 */
[----:B------:R-:W-:Y:S01]  /*0180*/  IADD3 R2, P0, PT, R6, 0x20, RZ ;  /* 0x0000002006027810 */ /* 0x000fe20007f1e0ff */
[----:B------:R-:W-:Y:S01]  /*0190*/  ULOP3.LUT UR5, UR4, 0xfffffff0, URZ, 0xc0, !UPT ;  /* 0xfffffff004057892 */ /* 0x000fe2000f8ec0ff */
[----:B------:R-:W-:Y:S02]  /*01a0*/  MOV R8, RZ ;  /* 0x000000ff00087202 */ /* 0x000fe40000000f00 */
[----:B------:R-:W-:Y:S01]  /*01b0*/  IADD3.X R3, PT, PT, RZ, R7, RZ, P0, !PT ;  /* 0x00000007ff037210 */ /* 0x000fe200007fe4ff */
[----:B------:R-:W-:-:S12]  /*01c0*/  UIADD3 UR5, UPT, UPT, -UR5, URZ, URZ ;  /* 0x000000ff05057290 */ /* 0x000fd8000fffe1ff */
.L_x_2:
[----:B------:R-:W2:Y:S04]  /*01d0*/  LDG.E R19, desc[UR8][R2.64+-0x1c] ;  /* 0xffffe40802137981 */ /* 0x000ea8000c1e1900 */
[----:B------:R-:W3:Y:S04]  /*01e0*/  LDG.E R21, desc[UR8][R2.64+-0x18] ;  /* 0xffffe80802157981 */ /* 0x000ee8000c1e1900 */
[----:B------:R-:W4:Y:S04]  /*01f0*/  LDG.E R23, desc[UR8][R2.64+-0x14] ;  /* 0xffffec0802177981 */ /* 0x000f28000c1e1900 */
        /* <DEDUP_REMOVED lines=12> */
[----:B------:R0:W4:Y:S01]  /*02c0*/  LDG.E R9, desc[UR8][R2.64+0x20] ;  /* 0x0000200802097981 */ /* 0x000122000c1e1900 */
[----:B------:R-:W-:Y:S01]  /*02d0*/  UIADD3 UR5, UPT, UPT, UR5, 0x10, URZ ;  /* 0x0000001005057890 */ /* 0x000fe2000fffe0ff */
[----:B------:R-:W-:-:S03]  /*02e0*/  IADD3 R8, PT, PT, R8, 0x10, RZ ;  /* 0x0000001008087810 */ /* 0x000fc60007ffe0ff */
[----:B------:R-:W-:Y:S01]  /*02f0*/  UISETP.NE.AND UP0, UPT, UR5, URZ, UPT ;  /* 0x000000ff0500728c */ /* 0x000fe2000bf05270 */
[----:B0-----:R-:W-:-:S04]  /*0300*/  IADD3 R2, P1, PT, R2, 0x40, RZ ;  /* 0x0000004002027810 */ /* 0x001fc80007f3e0ff */
[----:B------:R-:W-:Y:S02]  /*0310*/  IADD3.X R3, PT, PT, RZ, R3, RZ, P1, !PT ;  /* 0x00000003ff037210 */ /* 0x000fe40000ffe4ff */
[----:B--2--5:R-:W-:-:S04]  /*0320*/  FSETP.GT.AND P0, PT, R19, R0, PT ;  /* 0x000000001300720b */ /* 0x024fc80003f04000 */
[----:B------:R-:W-:-:S04]  /*0330*/  FSEL R0, R19, R0, P0 ;  /* 0x0000000013007208 */ /* 0x000fc80000000000 */
[----:B---3--:R-:W-:-:S04]  /*0340*/  FSETP.GT.AND P0, PT, R21, R0, PT ;  /* 0x000000001500720b */ /* 0x008fc80003f04000 */
[----:B------:R-:W-:-:S04]  /*0350*/  FSEL R0, R21, R0, P0 ;  /* 0x0000000015007208 */ /* 0x000fc80000000000 */
[----:B----4-:R-:W-:-:S04]  /*0360*/  FSETP.GT.AND P0, PT, R23, R0, PT ;  /* 0x000000001700720b */ /* 0x010fc80003f04000 */
[----:B------:R-:W-:-:S04]  /*0370*/  FSEL R0, R23, R0, P0 ;  /* 0x0000000017007208 */ /* 0x000fc80000000000 */
[----:B------:R-:W-:-:S04]  /*0380*/  FSETP.GT.AND P0, PT, R25, R0, PT ;  /* 0x000000001900720b */ /* 0x000fc80003f04000 */
        /* <DEDUP_REMOVED lines=24> */
[----:B------:R-:W-:Y:S01]  /*0510*/  FSEL R0, R9, R0, P0 ;  /* 0x0000000009007208 */ /* 0x000fe20000000000 */
[----:B------:R-:W-:Y:S08]  /*0520*/  BRA.U UP0, `(.L_x_2) ;  /* 0xfffffffd00287547 */ /* 0x000ff0000b83ffff */
[----:B------:R-:W-:-:S07]  /*0530*/  IADD3 R3, PT, PT, R8, 0x1, RZ ;  /* 0x0000000108037810 */ /* 0x000fce0007ffe0ff */
.L_x_1:
[----:B------:R-:W-:-:S09]  /*0540*/  UISETP.NE.AND UP0, UPT, UR6, URZ, UPT ;  /* 0x000000ff0600728c */ /* 0x000fd2000bf05270 */
[----:B------:R-:W-:Y:S05]  /*0550*/  BRA.U !UP0, `(.L_x_0) ;  /* 0x0000000108ec7547 */ /* 0x000fea000b800000 */
[----:B------:R-:W-:Y:S02]  /*0560*/  UISETP.GE.U32.AND UP0, UPT, UR6, 0x8, UPT ;  /* 0x000000080600788c */ /* 0x000fe4000bf06070 */
[----:B------:R-:W-:-:S04]  /*0570*/  ULOP3.LUT UR5, UR4, 0x7, URZ, 0xc0, !UPT ;  /* 0x0000000704057892 */ /* 0x000fc8000f8ec0ff */
[----:B------:R-:W-:-:S03]  /*0580*/  UISETP.NE.AND UP1, UPT, UR5, URZ, UPT ;  /* 0x000000ff0500728c */ /* 0x000fc6000bf25270 */
[----:B------:R-:W-:Y:S08]  /*0590*/  BRA.U !UP0, `(.L_x_3) ;  /* 0x0000000108687547 */ /* 0x000ff0000b800000 */
[----:B------:R-:W-:-:S05]  /*05a0*/  IMAD.WIDE R8, R3, 0x4, R6 ;  /* 0x0000000403087825 */ /* 0x000fca00078e0206 */
[----:B------:R-:W2:Y:S04]  /*05b0*/  LDG.E R11, desc[UR8][R8.64] ;  /* 0x00000008080b7981 */ /* 0x000ea8000c1e1900 */
[----:B------:R-:W3:Y:S04]  /*05c0*/  LDG.E R13, desc[UR8][R8.64+0x4] ;  /* 0x00000408080d7981 */ /* 0x000ee8000c1e1900 */
[----:B------:R-:W4:Y:S04]  /*05d0*/  LDG.E R15, desc[UR8][R8.64+0x8] ;  /* 0x00000808080f7981 */ /* 0x000f28000c1e1900 */
[----:B------:R-:W4:Y:S04]  /*05e0*/  LDG.E R17, desc[UR8][R8.64+0xc] ;  /* 0x00000c0808117981 */ /* 0x000f28000c1e1900 */
[----:B------:R-:W4:Y:S04]  /*05f0*/  LDG.E R19, desc[UR8][R8.64+0x10] ;  /* 0x0000100808137981 */ /* 0x000f28000c1e1900 */
[----:B------:R-:W4:Y:S04]  /*0600*/  LDG.E R21, desc[UR8][R8.64+0x14] ;  /* 0x0000140808157981 */ /* 0x000f28000c1e1900 */
[----:B------:R-:W4:Y:S04]  /*0610*/  LDG.E R23, desc[UR8][R8.64+0x18] ;  /* 0x0000180808177981 */ /* 0x000f28000c1e1900 */
[----:B------:R-:W4:Y:S01]  /*0620*/  LDG.E R25, desc[UR8][R8.64+0x1c] ;  /* 0x00001c0808197981 */ /* 0x000f22000c1e1900 */
[----:B------:R-:W-:-:S02]  /*0630*/  IADD3 R3, PT, PT, R3, 0x8, RZ ;  /* 0x0000000803037810 */ /* 0x000fc40007ffe0ff */
        /* <DEDUP_REMOVED lines=15> */
[----:B------:R-:W-:-:S09]  /*0730*/  FSEL R0, R25, R0, P0 ;  /* 0x0000000019007208 */ /* 0x000fd20000000000 */
.L_x_3:
        /* <DEDUP_REMOVED lines=18> */
[----:B------:R-:W-:-:S09]  /*0860*/  FSEL R0, R17, R0, P0 ;  /* 0x0000000011007208 */ /* 0x000fd20000000000 */
.L_x_4:
[----:B------:R-:W-:Y:S05]  /*0870*/  BRA.U !UP1, `(.L_x_0) ;  /* 0x0000000109247547 */ /* 0x000fea000b800000 */
[----:B------:R-:W-:-:S12]  /*0880*/  UIADD3 UR4, UPT, UPT, -UR4, URZ, URZ ;  /* 0x000000ff04047290 */ /* 0x000fd8000fffe1ff */
.L_x_5:
[----:B------:R-:W-:-:S06]  /*0890*/  IMAD.WIDE R8, R3, 0x4, R6 ;  /* 0x0000000403087825 */ /* 0x000fcc00078e0206 */
[----:B------:R-:W2:Y:S01]  /*08a0*/  LDG.E R9, desc[UR8][R8.64] ;  /* 0x0000000808097981 */ /* 0x000ea2000c1e1900 */
[----:B------:R-:W-:Y:S01]  /*08b0*/  UIADD3 UR4, UPT, UPT, UR4, 0x1, URZ ;  /* 0x0000000104047890 */ /* 0x000fe2000fffe0ff */
[----:B------:R-:W-:-:S03]  /*08c0*/  IADD3 R3, PT, PT, R3, 0x1, RZ ;  /* 0x0000000103037810 */ /* 0x000fc60007ffe0ff */
[----:B------:R-:W-:Y:S01]  /*08d0*/  UISETP.NE.AND UP0, UPT, UR4, URZ, UPT ;  /* 0x000000ff0400728c */ /* 0x000fe2000bf05270 */
[----:B--2--5:R-:W-:-:S04]  /*08e0*/  FSETP.GT.AND P0, PT, R9, R0, PT ;  /* 0x000000000900720b */ /* 0x024fc80003f04000 */
[----:B------:R-:W-:-:S04]  /*08f0*/  FSEL R0, R9, R0, P0 ;  /* 0x0000000009007208 */ /* 0x000fc80000000000 */
[----:B------:R-:W-:Y:S05]  /*0900*/  BRA.U UP0, `(.L_x_5) ;  /* 0xfffffffd00e07547 */ /* 0x000fea000b83ffff */
.L_x_0:
[----:B------:R-:W0:Y:S01]  /*0910*/  LDCU UR4, c[0x0][0x38c] ;  /* 0x00007180ff0477ac */ /* 0x000e220008000800 */
[----:B------:R-:W-:Y:S01]  /*0920*/  MOV R3, RZ ;  /* 0x000000ff00037202 */ /* 0x000fe20000000f00 */
[----:B0-----:R-:W-:-:S09]  /*0930*/  UISETP.GE.AND UP0, UPT, UR4, 0x1, UPT ;  /* 0x000000010400788c */ /* 0x001fd2000bf06270 */
[----:B------:R-:W-:Y:S05]  /*0940*/  BRA.U !UP0, `(.L_x_6) ;  /* 0x0000000d08807547 */ /* 0x000fea000b800000 */
[----:B------:R-:W-:Y:S01]  /*0950*/  UISETP.GE.U32.AND UP1, UPT, UR4, 0x8, UPT ;  /* 0x000000080400788c */ /* 0x000fe2000bf26070 */
[----:B------:R-:W-:Y:S01]  /*0960*/  HFMA2 R3, -RZ, RZ, 0, 0 ;  /* 0x00000000ff037431 */ /* 0x000fe200000001ff */
[----:B------:R-:W-:Y:S01]  /*0970*/  ULOP3.LUT UR5, UR4, 0x7, URZ, 0xc0, !UPT ;  /* 0x0000000704057892 */ /* 0x000fe2000f8ec0ff */
[----:B------:R-:W-:-:S03]  /*0980*/  MOV R11, RZ ;  /* 0x000000ff000b7202 */ /* 0x000fc60000000f00 */
[----:B------:R-:W-:-:S03]  /*0990*/  UISETP.NE.AND UP0, UPT, UR5, URZ, UPT ;  /* 0x000000ff0500728c */ /* 0x000fc6000bf05270 */
[----:B------:R-:W-:Y:S08]  /*09a0*/  BRA.U !UP1, `(.L_x_7) ;  /* 0x0000000509bc7547 */ /* 0x000ff0000b800000 */
[----:B------:R-:W-:Y:S01]  /*09b0*/  ULOP3.LUT UR4, UR4, 0x7ffffff8, URZ, 0xc0, !UPT ;  /* 0x7ffffff804047892 */ /* 0x000fe2000f8ec0ff */
[----:B------:R-:W-:Y:S02]  /*09c0*/  IADD3 R2, P0, PT, R6, 0x10, RZ ;  /* 0x0000001006027810 */ /* 0x000fe40007f1e0ff */
[----:B------:R-:W-:Y:S01]  /*09d0*/  MOV R3, RZ ;  /* 0x000000ff00037202 */ /* 0x000fe20000000f00 */
[----:B------:R-:W-:Y:S01]  /*09e0*/  UIADD3 UR6, UPT, UPT, -UR4, URZ, URZ ;  /* 0x000000ff04067290 */ /* 0x000fe2000fffe1ff */
[----:B------:R-:W-:Y:S02]  /*09f0*/  IADD3.X R17, PT, PT, RZ, R7, RZ, P0, !PT ;  /* 0x00000007ff117210 */ /* 0x000fe400007fe4ff */
[----:B------:R-:W-:-:S09]  /*0a00*/  MOV R11, UR4 ;  /* 0x00000004000b7c02 */ /* 0x000fd20008000f00 */
.L_x_8:
[----:B---3--:R-:W-:Y:S02]  /*0a10*/  MOV R8, R2 ;  /* 0x0000000200087202 */ /* 0x008fe40000000f00 */
[----:B------:R-:W-:-:S05]  /*0a20*/  MOV R9, R17 ;  /* 0x0000001100097202 */ /* 0x000fca0000000f00 */
        /* <DEDUP_REMOVED lines=8> */
[----:B------:R-:W-:Y:S01]  /*0ab0*/  HFMA2 R2, -RZ, RZ, 0.96630859375, -0.0022525787353515625 ;  /* 0x3bbb989dff027431 */ /* 0x000fe200000001ff */
[----:B------:R-:W-:Y:S01]  /*0ac0*/  MOV R10, 0x437c0000 ;  /* 0x437c0000000a7802 */ /* 0x000fe20000000f00 */
[----:B------:R-:W-:-:S04]  /*0ad0*/  UIADD3 UR6, UPT, UPT, UR6, 0x8, URZ ;  /* 0x0000000806067890 */ /* 0x000fc8000fffe0ff */
[----:B------:R-:W-:Y:S01]  /*0ae0*/  UISETP.NE.AND UP1, UPT, UR6, URZ, UPT ;  /* 0x000000ff0600728c */ /* 0x000fe2000bf25270 */
[----:B--2--5:R-:W-:-:S04]  /*0af0*/  FADD R25, R25, -R0 ;  /* 0x8000000019197221 */ /* 0x024fc80000000000 */
[----:B------:R-:W-:Y:S01]  /*0b00*/  FFMA.SAT R27, R25, R2, 0.5 ;  /* 0x3f000000191b7423 */ /* 0x000fe20000002002 */
[----:B---3--:R-:W-:-:S03]  /*0b10*/  FADD R29, R29, -R0 ;  /* 0x800000001d1d7221 */ /* 0x008fc60000000000 */
[----:B------:R-:W-:Y:S01]  /*0b20*/  FFMA.RM R12, R27, R10, 12582913 ;  /* 0x4b4000011b0c7423 */ /* 0x000fe2000000400a */
[----:B------:R-:W-:-:S03]  /*0b30*/  FFMA.SAT R27, R29, R2, 0.5 ;  /* 0x3f0000001d1b7423 */ /* 0x000fc60000002002 */
[C---:B------:R-:W-:Y:S01]  /*0b40*/  FADD R16, R12.reuse, -12583039 ;  /* 0xcb40007f0c107421 */ /* 0x040fe20000000000 */
[----:B------:R-:W-:Y:S01]  /*0b50*/  FFMA.RM R14, R27, R10, 12582913 ;  /* 0x4b4000011b0e7423 */ /* 0x000fe2000000400a */
[----:B----4-:R-:W-:Y:S01]  /*0b60*/  FADD R27, R17, -R0 ;  /* 0x80000000111b7221 */ /* 0x010fe20000000000 */
[----:B------:R-:W-:Y:S01]  /*0b70*/  SHF.L.U32 R17, R12, 0x17, RZ ;  /* 0x000000170c117819 */ /* 0x000fe200000006ff */
[----:B------:R-:W-:Y:S01]  /*0b80*/  FFMA R16, R25, 1.4426950216293334961, -R16 ;  /* 0x3fb8aa3b19107823 */ /* 0x000fe20000000810 */
[----:B------:R-:W-:Y:S01]  /*0b90*/  FADD R18, R14, -12583039 ;  /* 0xcb40007f0e127421 */ /* 0x000fe20000000000 */
[----:B------:R-:W-:Y:S02]  /*0ba0*/  FADD R23, R23, -R0 ;  /* 0x8000000017177221 */ /* 0x000fe40000000000 */
[----:B------:R-:W-:Y:S01]  /*0bb0*/  FFMA R16, R25, 1.925963033500011079e-08, R16 ;  /* 0x32a5706019107823 */ /* 0x000fe20000000010 */
[----:B------:R-:W-:Y:S01]  /*0bc0*/  FFMA R18, R29, 1.4426950216293334961, -R18 ;  /* 0x3fb8aa3b1d127823 */ /* 0x000fe20000000812 */
[----:B------:R-:W-:-:S03]  /*0bd0*/  FFMA.SAT R25, R27, R2, 0.5 ;  /* 0x3f0000001b197423 */ /* 0x000fc60000002002 */
[----:B------:R-:W-:Y:S01]  /*0be0*/  FFMA R18, R29, 1.925963033500011079e-08, R18 ;  /* 0x32a570601d127823 */ /* 0x000fe20000000012 */
[----:B------:R-:W0:Y:S01]  /*0bf0*/  MUFU.EX2 R16, R16 ;  /* 0x0000001000107308 */ /* 0x000e220000000800 */
[----:B------:R-:W-:Y:S01]  /*0c00*/  FFMA.RM R12, R25, R10, 12582913 ;  /* 0x4b400001190c7423 */ /* 0x000fe2000000400a */
[----:B------:R-:W-:Y:S01]  /*0c10*/  FADD R25, R15, -R0 ;  /* 0x800000000f197221 */ /* 0x000fe20000000000 */
[----:B------:R-:W-:Y:S02]  /*0c20*/  SHF.L.U32 R29, R14, 0x17, RZ ;  /* 0x000000170e1d7819 */ /* 0x000fe400000006ff */
[----:B------:R-:W-:-:S03]  /*0c30*/  FADD R14, R12, -12583039 ;  /* 0xcb40007f0c0e7421 */ /* 0x000fc60000000000 */
[----:B------:R-:W1:Y:S01]  /*0c40*/  MUFU.EX2 R18, R18 ;  /* 0x0000001200127308 */ /* 0x000e620000000800 */
[----:B------:R-:W-:-:S04]  /*0c50*/  FFMA R20, R27, 1.4426950216293334961, -R14 ;  /* 0x3fb8aa3b1b147823 */ /* 0x000fc8000000080e */
[----:B------:R-:W-:Y:S01]  /*0c60*/  FFMA R20, R27, 1.925963033500011079e-08, R20 ;  /* 0x32a570601b147823 */ /* 0x000fe20000000014 */
[----:B------:R-:W-:Y:S01]  /*0c70*/  FFMA.SAT R27, R23, R2, 0.5 ;  /* 0x3f000000171b7423 */ /* 0x000fe20000002002 */
[----:B0-----:R-:W-:Y:S01]  /*0c80*/  FMUL R15, R17, R16 ;  /* 0x00000010110f7220 */ /* 0x001fe20000400000 */
[----:B------:R-:W-:-:S03]  /*0c90*/  FFMA.SAT R16, R25, R2, 0.5 ;  /* 0x3f00000019107423 */ /* 0x000fc60000002002 */
[----:B------:R-:W-:Y:S01]  /*0ca0*/  MUFU.EX2 R20, R20 ;  /* 0x0000001400147308 */ /* 0x000fe20000000800 */
[----:B------:R-:W-:Y:S01]  /*0cb0*/  FFMA.RM R14, R16, R10, 12582913 ;  /* 0x4b400001100e7423 */ /* 0x000fe2000000400a */
[----:B------:R-:W-:Y:S01]  /*0cc0*/  STG.E desc[UR8][R8.64+-0x10], R15 ;  /* 0xfffff00f08007986 */ /* 0x000fe2000c101908 */
[----:B-1----:R-:W-:Y:S02]  /*0cd0*/  FMUL R17, R29, R18 ;  /* 0x000000121d117220 */ /* 0x002fe40000400000 */
[C---:B------:R-:W-:Y:S01]  /*0ce0*/  FADD R16, R14.reuse, -12583039 ;  /* 0xcb40007f0e107421 */ /* 0x040fe20000000000 */
[----:B------:R-:W-:-:S03]  /*0cf0*/  SHF.L.U32 R14, R14, 0x17, RZ ;  /* 0x000000170e0e7819 */ /* 0x000fc600000006ff */
[----:B------:R-:W-:Y:S01]  /*0d00*/  FFMA R18, R25, 1.4426950216293334961, -R16 ;  /* 0x3fb8aa3b19127823 */ /* 0x000fe20000000810 */
[----:B------:R-:W-:Y:S01]  /*0d10*/  FFMA.RM R16, R27, R10, 12582913 ;  /* 0x4b4000011b107423 */ /* 0x000fe2000000400a */
[----:B------:R-:W-:Y:S01]  /*0d20*/  FADD R27, R21, -R0 ;  /* 0x80000000151b7221 */ /* 0x000fe20000000000 */
[----:B------:R0:W-:Y:S01]  /*0d30*/  STG.E desc[UR8][R8.64+-0xc], R17 ;  /* 0xfffff41108007986 */ /* 0x0001e2000c101908 */
[----:B------:R-:W-:Y:S01]  /*0d40*/  FFMA R21, R25, 1.925963033500011079e-08, R18 ;  /* 0x32a5706019157823 */ /* 0x000fe20000000012 */
[C---:B------:R-:W-:Y:S01]  /*0d50*/  FADD R18, R16.reuse, -12583039 ;  /* 0xcb40007f10127421 */ /* 0x040fe20000000000 */
[----:B------:R-:W-:Y:S01]  /*0d60*/  FFMA.SAT R25, R27, R2, 0.5 ;  /* 0x3f0000001b197423 */ /* 0x000fe20000002002 */
[----:B------:R-:W-:Y:S02]  /*0d70*/  SHF.L.U32 R16, R16, 0x17, RZ ;  /* 0x0000001710107819 */ /* 0x000fe400000006ff */
[----:B------:R-:W-:Y:S01]  /*0d80*/  FFMA R22, R23, 1.4426950216293334961, -R18 ;  /* 0x3fb8aa3b17167823 */ /* 0x000fe20000000812 */
[----:B------:R-:W-:Y:S01]  /*0d90*/  FFMA.RM R18, R25, R10, 12582913 ;  /* 0x4b40000119127423 */ /* 0x000fe2000000400a */
[----:B------:R-:W-:Y:S01]  /*0da0*/  FADD R25, R19, -R0 ;  /* 0x8000000013197221 */ /* 0x000fe20000000000 */
[----:B------:R-:W1:Y:S01]  /*0db0*/  MUFU.EX2 R21, R21 ;  /* 0x0000001500157308 */ /* 0x000e620000000800 */
[----:B------:R-:W-:Y:S01]  /*0dc0*/  FFMA R23, R23, 1.925963033500011079e-08, R22 ;  /* 0x32a5706017177823 */ /* 0x000fe20000000016 */
[----:B------:R-:W-:Y:S01]  /*0dd0*/  FADD R22, R18, -12583039 ;  /* 0xcb40007f12167421 */ /* 0x000fe20000000000 */
[----:B------:R-:W-:-:S03]  /*0de0*/  FFMA.SAT R19, R25, R2, 0.5 ;  /* 0x3f00000019137423 */ /* 0x000fc60000002002 */
[----:B------:R-:W-:Y:S01]  /*0df0*/  FFMA R22, R27, 1.4426950216293334961, -R22 ;  /* 0x3fb8aa3b1b167823 */ /* 0x000fe20000000816 */
[----:B------:R-:W-:-:S03]  /*0e00*/  FFMA.RM R19, R19, R10, 12582913 ;  /* 0x4b40000113137423 */ /* 0x000fc6000000400a */
[----:B------:R-:W-:Y:S01]  /*0e10*/  FFMA R27, R27, 1.925963033500011079e-08, R22 ;  /* 0x32a570601b1b7823 */ /* 0x000fe20000000016 */
[C---:B------:R-:W-:Y:S01]  /*0e20*/  FADD R22, R19.reuse, -12583039 ;  /* 0xcb40007f13167421 */ /* 0x040fe20000000000 */
[----:B------:R-:W-:-:S03]  /*0e30*/  SHF.L.U32 R19, R19, 0x17, RZ ;  /* 0x0000001713137819 */ /* 0x000fc600000006ff */
[----:B------:R-:W-:Y:S01]  /*0e40*/  FFMA R22, R25, 1.4426950216293334961, -R22 ;  /* 0x3fb8aa3b19167823 */ /* 0x000fe20000000816 */
[----:B-1----:R-:W-:-:S03]  /*0e50*/  FMUL R21, R14, R21 ;  /* 0x000000150e157220 */ /* 0x002fc60000400000 */
[----:B------:R-:W-:Y:S01]  /*0e60*/  FFMA R22, R25, 1.925963033500011079e-08, R22 ;  /* 0x32a5706019167823 */ /* 0x000fe20000000016 */
[----:B------:R-:W-:Y:S02]  /*0e70*/  FADD R25, R13, -R0 ;  /* 0x800000000d197221 */ /* 0x000fe40000000000 */
[----:B------:R1:W2:Y:S01]  /*0e80*/  MUFU.EX2 R13, R23 ;  /* 0x00000017000d7308 */ /* 0x0002a20000000800 */
[----:B------:R3:W-:Y:S01]  /*0e90*/  STG.E desc[UR8][R8.64+-0x4], R21 ;  /* 0xfffffc1508007986 */ /* 0x0007e2000c101908 */
[----:B------:R-:W-:-:S04]  /*0ea0*/  FFMA.SAT R29, R25, R2, 0.5 ;  /* 0x3f000000191d7423 */ /* 0x000fc80000002002 */
[----:B------:R-:W-:Y:S01]  /*0eb0*/  FFMA.RM R10, R29, R10, 12582913 ;  /* 0x4b4000011d0a7423 */ /* 0x000fe2000000400a */
[----:B------:R-:W-:Y:S01]  /*0ec0*/  SHF.L.U32 R29, R12, 0x17, RZ ;  /* 0x000000170c1d7819 */ /* 0x000fe200000006ff */
[----:B------:R-:W-:Y:S01]  /*0ed0*/  FADD R12, R15, R3 ;  /* 0x000000030f0c7221 */ /* 0x000fe20000000000 */
[----:B------:R-:W4:Y:S01]  /*0ee0*/  MUFU.EX2 R2, R27 ;  /* 0x0000001b00027308 */ /* 0x000f220000000800 */
[----:B------:R-:W-:Y:S01]  /*0ef0*/  FADD R24, R10, -12583039 ;  /* 0xcb40007f0a187421 */ /* 0x000fe20000000000 */
[----:B-1----:R-:W-:Y:S01]  /*0f00*/  SHF.L.U32 R23, R18, 0x17, RZ ;  /* 0x0000001712177819 */ /* 0x002fe200000006ff */
[----:B------:R-:W-:Y:S01]  /*0f10*/  FMUL R29, R29, R20 ;  /* 0x000000141d1d7220 */ /* 0x000fe20000400000 */
[----:B------:R-:W-:Y:S01]  /*0f20*/  SHF.L.U32 R10, R10, 0x17, RZ ;  /* 0x000000170a0a7819 */ /* 0x000fe200000006ff */
[C---:B------:R-:W-:Y:S01]  /*0f30*/  FFMA R24, R25.reuse, 1.4426950216293334961, -R24 ;  /* 0x3fb8aa3b19187823 */ /* 0x040fe20000000818 */
[----:B------:R-:W-:Y:S02]  /*0f40*/  FADD R12, R12, R17 ;  /* 0x000000110c0c7221 */ /* 0x000fe40000000000 */
[----:B------:R-:W1:Y:S01]  /*0f50*/  MUFU.EX2 R22, R22 ;  /* 0x0000001600167308 */ /* 0x000e620000000800 */
[----:B------:R-:W-:Y:S01]  /*0f60*/  FFMA R24, R25, 1.925963033500011079e-08, R24 ;  /* 0x32a5706019187823 */ /* 0x000fe20000000018 */
[----:B--2---:R-:W-:Y:S01]  /*0f70*/  FMUL R13, R16, R13 ;  /* 0x0000000d100d7220 */ /* 0x004fe20000400000 */
[----:B------:R3:W-:Y:S01]  /*0f80*/  STG.E desc[UR8][R8.64+-0x8], R29 ;  /* 0xfffff81d08007986 */ /* 0x0007e2000c101908 */
[----:B------:R-:W-:-:S03]  /*0f90*/  FADD R12, R12, R29 ;  /* 0x0000001d0c0c7221 */ /* 0x000fc60000000000 */
[----:B------:R3:W-:Y:S01]  /*0fa0*/  STG.E desc[UR8][R8.64], R13 ;  /* 0x0000000d08007986 */ /* 0x0007e2000c101908 */
[----:B------:R-:W2:Y:S01]  /*0fb0*/  MUFU.EX2 R3, R24 ;  /* 0x0000001800037308 */ /* 0x000ea20000000800 */
[----:B----4-:R-:W-:Y:S01]  /*0fc0*/  FMUL R23, R23, R2 ;  /* 0x0000000217177220 */ /* 0x010fe20000400000 */
[----:B------:R-:W-:Y:S01]  /*0fd0*/  FADD R12, R12, R21 ;  /* 0x000000150c0c7221 */ /* 0x000fe20000000000 */
[----:B------:R-:W-:-:S03]  /*0fe0*/  IADD3 R2, P0, PT, R8, 0x20, RZ ;  /* 0x0000002008027810 */ /* 0x000fc60007f1e0ff */
[----:B------:R3:W-:Y:S01]  /*0ff0*/  STG.E desc[UR8][R8.64+0x4], R23 ;  /* 0x0000041708007986 */ /* 0x0007e2000c101908 */
[----:B------:R-:W-:Y:S01]  /*1000*/  FADD R12, R12, R13 ;  /* 0x0000000d0c0c7221 */ /* 0x000fe20000000000 */
[----:B0-----:R-:W-:Y:S01]  /*1010*/  IADD3.X R17, PT, PT, RZ, R9, RZ, P0, !PT ;  /* 0x00000009ff117210 */ /* 0x001fe200007fe4ff */
[----:B-1----:R-:W-:Y:S02]  /*1020*/  FMUL R19, R19, R22 ;  /* 0x0000001613137220 */ /* 0x002fe40000400000 */
[----:B------:R-:W-:-:S03]  /*1030*/  FADD R12, R12, R23 ;  /* 0x000000170c0c7221 */ /* 0x000fc60000000000 */
[----:B------:R3:W-:Y:S01]  /*1040*/  STG.E desc[UR8][R8.64+0x8], R19 ;  /* 0x0000081308007986 */ /* 0x0007e2000c101908 */
[----:B------:R-:W-:Y:S01]  /*1050*/  FADD R12, R12, R19 ;  /* 0x000000130c0c7221 */ /* 0x000fe20000000000 */
[----:B--2---:R-:W-:-:S04]  /*1060*/  FMUL R15, R10, R3 ;  /* 0x000000030a0f7220 */ /* 0x004fc80000400000 */
[----:B------:R-:W-:Y:S01]  /*1070*/  FADD R3, R12, R15 ;  /* 0x0000000f0c037221 */ /* 0x000fe20000000000 */
[----:B------:R3:W-:Y:S01]  /*1080*/  STG.E desc[UR8][R8.64+0xc], R15 ;  /* 0x00000c0f08007986 */ /* 0x0007e2000c101908 */
[----:B------:R-:W-:Y:S05]  /*1090*/  BRA.U UP1, `(.L_x_8) ;  /* 0xfffffff9015c7547 */ /* 0x000fea000b83ffff */
.L_x_7:
[----:B------:R-:W-:Y:S05]  /*10a0*/  BRA.U !UP0, `(.L_x_6) ;  /* 0x0000000508a87547 */ /* 0x000fea000b800000 */
[----:B------:R-:W0:Y:S01]  /*10b0*/  LDCU UR4, c[0x0][0x38c] ;  /* 0x00007180ff0477ac */ /* 0x000e220008000800 */
[----:B------:R-:W-:Y:S02]  /*10c0*/  UISETP.GE.U32.AND UP0, UPT, UR5, 0x4, UPT ;  /* 0x000000040500788c */ /* 0x000fe4000bf06070 */
[----:B0-----:R-:W-:-:S04]  /*10d0*/  ULOP3.LUT UR6, UR4, 0x3, URZ, 0xc0, !UPT ;  /* 0x0000000304067892 */ /* 0x001fc8000f8ec0ff */
[----:B------:R-:W-:-:S03]  /*10e0*/  UISETP.NE.AND UP1, UPT, UR6, URZ, UPT ;  /* 0x000000ff0600728c */ /* 0x000fc6000bf25270 */
[----:B------:R-:W-:Y:S08]  /*10f0*/  BRA.U !UP0, `(.L_x_9) ;  /* 0x0000000108d07547 */ /* 0x000ff0000b800000 */
[----:B---3--:R-:W-:-:S05]  /*1100*/  IMAD.WIDE.U32 R8, R11, 0x4, R6 ;  /* 0x000000040b087825 */ /* 0x008fca00078e0006 */
[----:B------:R-:W2:Y:S04]  /*1110*/  LDG.E R13, desc[UR8][R8.64] ;  /* 0x00000008080d7981 */ /* 0x000ea8000c1e1900 */
[----:B------:R-:W3:Y:S04]  /*1120*/  LDG.E R15, desc[UR8][R8.64+0x4] ;  /* 0x00000408080f7981 */ /* 0x000ee8000c1e1900 */
[----:B------:R-:W4:Y:S04]  /*1130*/  LDG.E R21, desc[UR8][R8.64+0x8] ;  /* 0x0000080808157981 */ /* 0x000f28000c1e1900 */
[----:B------:R-:W4:Y:S01]  /*1140*/  LDG.E R23, desc[UR8][R8.64+0xc] ;  /* 0x00000c0808177981 */ /* 0x000f22000c1e1900 */
[----:B------:R-:W-:Y:S01]  /*1150*/  HFMA2 R10, -RZ, RZ, 0.96630859375, -0.0022525787353515625 ;  /* 0x3bbb989dff0a7431 */ /* 0x000fe200000001ff */
[----:B------:R-:W-:-:S02]  /*1160*/  MOV R2, 0x437c0000 ;  /* 0x437c000000027802 */ /* 0x000fc40000000f00 */
[----:B------:R-:W-:Y:S01]  /*1170*/  IADD3 R11, PT, PT, R11, 0x4, RZ ;  /* 0x000000040b0b7810 */ /* 0x000fe20007ffe0ff */
[----:B--2--5:R-:W-:-:S04]  /*1180*/  FADD R17, R13, -R0 ;  /* 0x800000000d117221 */ /* 0x024fc80000000000 */
[----:B------:R-:W-:Y:S01]  /*1190*/  FFMA.SAT R13, R17, R10, 0.5 ;  /* 0x3f000000110d7423 */ /* 0x000fe2000000200a */
[----:B---3--:R-:W-:-:S03]  /*11a0*/  FADD R15, R15, -R0 ;  /* 0x800000000f0f7221 */ /* 0x008fc60000000000 */
[----:B------:R-:W-:Y:S01]  /*11b0*/  FFMA.RM R12, R13, R2, 12582913 ;  /* 0x4b4000010d0c7423 */ /* 0x000fe20000004002 */
[----:B------:R-:W-:Y:S01]  /*11c0*/  FFMA.SAT R19, R15, R10, 0.5 ;  /* 0x3f0000000f137423 */ /* 0x000fe2000000200a */
[--C-:B----4-:R-:W-:Y:S02]  /*11d0*/  FADD R13, R21, -R0.reuse ;  /* 0x80000000150d7221 */ /* 0x110fe40000000000 */
[----:B------:R-:W-:Y:S01]  /*11e0*/  FADD R16, R12, -12583039 ;  /* 0xcb40007f0c107421 */ /* 0x000fe20000000000 */
[----:B------:R-:W-:Y:S01]  /*11f0*/  FFMA.RM R14, R19, R2, 12582913 ;  /* 0x4b400001130e7423 */ /* 0x000fe20000004002 */
[----:B------:R-:W-:Y:S01]  /*1200*/  FFMA.SAT R21, R13, R10, 0.5 ;  /* 0x3f0000000d157423 */ /* 0x000fe2000000200a */
[----:B------:R-:W-:Y:S01]  /*1210*/  FADD R19, R23, -R0 ;  /* 0x8000000017137221 */ /* 0x000fe20000000000 */
[----:B------:R-:W-:Y:S01]  /*1220*/  FFMA R16, R17, 1.4426950216293334961, -R16 ;  /* 0x3fb8aa3b11107823 */ /* 0x000fe20000000810 */
[----:B------:R-:W-:Y:S01]  /*1230*/  FADD R18, R14, -12583039 ;  /* 0xcb40007f0e127421 */ /* 0x000fe20000000000 */
[----:B------:R-:W-:-:S02]  /*1240*/  SHF.L.U32 R12, R12, 0x17, RZ ;  /* 0x000000170c0c7819 */ /* 0x000fc400000006ff */
[----:B------:R-:W-:Y:S01]  /*1250*/  FFMA R17, R17, 1.925963033500011079e-08, R16 ;  /* 0x32a5706011117823 */ /* 0x000fe20000000010 */
[----:B------:R-:W-:Y:S01]  /*1260*/  FFMA.RM R16, R21, R2, 12582913 ;  /* 0x4b40000115107423 */ /* 0x000fe20000004002 */
[----:B------:R-:W-:Y:S01]  /*1270*/  FFMA.SAT R21, R19, R10, 0.5 ;  /* 0x3f00000013157423 */ /* 0x000fe2000000200a */
[----:B------:R-:W-:Y:S01]  /*1280*/  FFMA R18, R15, 1.4426950216293334961, -R18 ;  /* 0x3fb8aa3b0f127823 */ /* 0x000fe20000000812 */
[----:B------:R-:W-:Y:S01]  /*1290*/  SHF.L.U32 R14, R14, 0x17, RZ ;  /* 0x000000170e0e7819 */ /* 0x000fe200000006ff */
[C---:B------:R-:W-:Y:S01]  /*12a0*/  FADD R10, R16.reuse, -12583039 ;  /* 0xcb40007f100a7421 */ /* 0x040fe20000000000 */
[----:B------:R-:W-:Y:S01]  /*12b0*/  FFMA.RM R21, R21, R2, 12582913 ;  /* 0x4b40000115157423 */ /* 0x000fe20000004002 */
[----:B------:R-:W-:Y:S01]  /*12c0*/  FFMA R18, R15, 1.925963033500011079e-08, R18 ;  /* 0x32a570600f127823 */ /* 0x000fe20000000012 */
[----:B------:R-:W0:Y:S01]  /*12d0*/  MUFU.EX2 R17, R17 ;  /* 0x0000001100117308 */ /* 0x000e220000000800 */
[----:B------:R-:W-:Y:S01]  /*12e0*/  FFMA R10, R13, 1.4426950216293334961, -R10 ;  /* 0x3fb8aa3b0d0a7823 */ /* 0x000fe2000000080a */
[----:B------:R-:W-:Y:S01]  /*12f0*/  FADD R2, R21, -12583039 ;  /* 0xcb40007f15027421 */ /* 0x000fe20000000000 */
[----:B------:R-:W-:-:S02]  /*1300*/  SHF.L.U32 R16, R16, 0x17, RZ ;  /* 0x0000001710107819 */ /* 0x000fc400000006ff */
[----:B------:R-:W-:Y:S01]  /*1310*/  FFMA R10, R13, 1.925963033500011079e-08, R10 ;  /* 0x32a570600d0a7823 */ /* 0x000fe2000000000a */
[----:B------:R-:W-:Y:S01]  /*1320*/  FFMA R2, R19, 1.4426950216293334961, -R2 ;  /* 0x3fb8aa3b13027823 */ /* 0x000fe20000000802 */
[----:B------:R-:W-:Y:S01]  /*1330*/  SHF.L.U32 R21, R21, 0x17, RZ ;  /* 0x0000001715157819 */ /* 0x000fe200000006ff */
[----:B------:R-:W1:Y:S02]  /*1340*/  MUFU.EX2 R15, R18 ;  /* 0x00000012000f7308 */ /* 0x000e640000000800 */
[----:B------:R-:W-:-:S06]  /*1350*/  FFMA R2, R19, 1.925963033500011079e-08, R2 ;  /* 0x32a5706013027823 */ /* 0x000fcc0000000002 */
[----:B------:R-:W2:Y:S01]  /*1360*/  MUFU.EX2 R13, R10 ;  /* 0x0000000a000d7308 */ /* 0x000ea20000000800 */
[----:B0-----:R-:W-:-:S04]  /*1370*/  FMUL R12, R12, R17 ;  /* 0x000000110c0c7220 */ /* 0x001fc80000400000 */
[----:B------:R-:W-:Y:S01]  /*1380*/  FADD R3, R3, R12 ;  /* 0x0000000c03037221 */ /* 0x000fe20000000000 */
[----:B------:R0:W-:Y:S02]  /*1390*/  STG.E desc[UR8][R8.64], R12 ;  /* 0x0000000c08007986 */ /* 0x0001e4000c101908 */
[----:B------:R-:W3:Y:S01]  /*13a0*/  MUFU.EX2 R2, R2 ;  /* 0x0000000200027308 */ /* 0x000ee20000000800 */
[----:B-1----:R-:W-:-:S04]  /*13b0*/  FMUL R14, R14, R15 ;  /* 0x0000000f0e0e7220 */ /* 0x002fc80000400000 */
[----:B------:R-:W-:Y:S01]  /*13c0*/  FADD R3, R3, R14 ;  /* 0x0000000e03037221 */ /* 0x000fe20000000000 */
[----:B------:R0:W-:Y:S01]  /*13d0*/  STG.E desc[UR8][R8.64+0x4], R14 ;  /* 0x0000040e08007986 */ /* 0x0001e2000c101908 */
[----:B--2---:R-:W-:-:S04]  /*13e0*/  FMUL R13, R16, R13 ;  /* 0x0000000d100d7220 */ /* 0x004fc80000400000 */
[----:B------:R-:W-:Y:S01]  /*13f0*/  FADD R3, R3, R13 ;  /* 0x0000000d03037221 */ /* 0x000fe20000000000 */
[----:B------:R0:W-:Y:S01]  /*1400*/  STG.E desc[UR8][R8.64+0x8], R13 ;  /* 0x0000080d08007986 */ /* 0x0001e2000c101908 */
[----:B---3--:R-:W-:-:S04]  /*1410*/  FMUL R21, R21, R2 ;  /* 0x0000000215157220 */ /* 0x008fc80000400000 */
[----:B------:R-:W-:Y:S01]  /*1420*/  FADD R3, R3, R21 ;  /* 0x0000001503037221 */ /* 0x000fe20000000000 */
[----:B------:R0:W-:Y:S06]  /*1430*/  STG.E desc[UR8][R8.64+0xc], R21 ;  /* 0x00000c1508007986 */ /* 0x0001ec000c101908 */
.L_x_9:
[----:B------:R-:W-:Y:S05]  /*1440*/  BRA.U !UP1, `(.L_x_6) ;  /* 0x0000000109c07547 */ /* 0x000fea000b800000 */
[----:B------:R-:W-:Y:S02]  /*1450*/  UISETP.NE.AND UP0, UPT, UR6, 0x1, UPT ;  /* 0x000000010600788c */ /* 0x000fe4000bf05270 */
[----:B------:R-:W-:-:S04]  /*1460*/  ULOP3.LUT UR4, UR4, 0x1, URZ, 0xc0, !UPT ;  /* 0x0000000104047892 */ /* 0x000fc8000f8ec0ff */
[----:B------:R-:W-:-:S03]  /*1470*/  UISETP.NE.U32.AND UP1, UPT, UR4, 0x1, UPT ;  /* 0x000000010400788c */ /* 0x000fc6000bf25070 */
[----:B------:R-:W-:Y:S08]  /*1480*/  BRA.U !UP0, `(.L_x_10) ;  /* 0x0000000108707547 */ /* 0x000ff0000b800000 */
[----:B0--3--:R-:W-:-:S05]  /*1490*/  IMAD.WIDE.U32 R8, R11, 0x4, R6 ;  /* 0x000000040b087825 */ /* 0x009fca00078e0006 */
[----:B------:R-:W2:Y:S04]  /*14a0*/  LDG.E R13, desc[UR8][R8.64] ;  /* 0x00000008080d7981 */ /* 0x000ea8000c1e1900 */
[----:B------:R-:W3:Y:S01]  /*14b0*/  LDG.E R15, desc[UR8][R8.64+0x4] ;  /* 0x00000408080f7981 */ /* 0x000ee2000c1e1900 */
[----:B------:R-:W-:Y:S01]  /*14c0*/  HFMA2 R12, -RZ, RZ, 0.96630859375, -0.0022525787353515625 ;  /* 0x3bbb989dff0c7431 */ /* 0x000fe200000001ff */
[----:B------:R-:W-:Y:S02]  /*14d0*/  MOV R17, 0x437c0000 ;  /* 0x437c000000117802 */ /* 0x000fe40000000f00 */
[----:B------:R-:W-:Y:S01]  /*14e0*/  IADD3 R11, PT, PT, R11, 0x2, RZ ;  /* 0x000000020b0b7810 */ /* 0x000fe20007ffe0ff */
[--C-:B--2--5:R-:W-:Y:S01]  /*14f0*/  FADD R13, R13, -R0.reuse ;  /* 0x800000000d0d7221 */ /* 0x124fe20000000000 */
[----:B---3--:R-:W-:-:S03]  /*1500*/  FADD R15, R15, -R0 ;  /* 0x800000000f0f7221 */ /* 0x008fc60000000000 */
[-C--:B------:R-:W-:Y:S01]  /*1510*/  FFMA.SAT R2, R13, R12.reuse, 0.5 ;  /* 0x3f0000000d027423 */ /* 0x080fe2000000200c */
[----:B------:R-:W-:-:S03]  /*1520*/  FFMA.SAT R12, R15, R12, 0.5 ;  /* 0x3f0000000f0c7423 */ /* 0x000fc6000000200c */
[-C--:B------:R-:W-:Y:S01]  /*1530*/  FFMA.RM R2, R2, R17.reuse, 12582913 ;  /* 0x4b40000102027423 */ /* 0x080fe20000004011 */
[----:B------:R-:W-:-:S03]  /*1540*/  FFMA.RM R12, R12, R17, 12582913 ;  /* 0x4b4000010c0c7423 */ /* 0x000fc60000004011 */
[C---:B------:R-:W-:Y:S01]  /*1550*/  FADD R10, R2.reuse, -12583039 ;  /* 0xcb40007f020a7421 */ /* 0x040fe20000000000 */
[----:B------:R-:W-:Y:S01]  /*1560*/  SHF.L.U32 R2, R2, 0x17, RZ ;  /* 0x0000001702027819 */ /* 0x000fe200000006ff */
[C---:B------:R-:W-:Y:S02]  /*1570*/  FADD R14, R12.reuse, -12583039 ;  /* 0xcb40007f0c0e7421 */ /* 0x040fe40000000000 */
[----:B------:R-:W-:Y:S01]  /*1580*/  FFMA R10, R13, 1.4426950216293334961, -R10 ;  /* 0x3fb8aa3b0d0a7823 */ /* 0x000fe2000000080a */
[----:B------:R-:W-:Y:S01]  /*1590*/  SHF.L.U32 R12, R12, 0x17, RZ ;  /* 0x000000170c0c7819 */ /* 0x000fe200000006ff */
[----:B------:R-:W-:Y:S02]  /*15a0*/  FFMA R14, R15, 1.4426950216293334961, -R14 ;  /* 0x3fb8aa3b0f0e7823 */ /* 0x000fe4000000080e */
[----:B------:R-:W-:Y:S02]  /*15b0*/  FFMA R10, R13, 1.925963033500011079e-08, R10 ;  /* 0x32a570600d0a7823 */ /* 0x000fe4000000000a */
[----:B------:R-:W-:-:S02]  /*15c0*/  FFMA R14, R15, 1.925963033500011079e-08, R14 ;  /* 0x32a570600f0e7823 */ /* 0x000fc4000000000e */
[----:B------:R-:W0:Y:S08]  /*15d0*/  MUFU.EX2 R13, R10 ;  /* 0x0000000a000d7308 */ /* 0x000e300000000800 */
[----:B------:R-:W1:Y:S01]  /*15e0*/  MUFU.EX2 R15, R14 ;  /* 0x0000000e000f7308 */ /* 0x000e620000000800 */
[----:B0-----:R-:W-:-:S04]  /*15f0*/  FMUL R2, R2, R13 ;  /* 0x0000000d02027220 */ /* 0x001fc80000400000 */
[----:B------:R-:W-:Y:S01]  /*1600*/  FADD R3, R3, R2 ;  /* 0x0000000203037221 */ /* 0x000fe20000000000 */
[----:B------:R2:W-:Y:S01]  /*1610*/  STG.E desc[UR8][R8.64], R2 ;  /* 0x0000000208007986 */ /* 0x0005e2000c101908 */
[----:B-1----:R-:W-:-:S04]  /*1620*/  FMUL R12, R12, R15 ;  /* 0x0000000f0c0c7220 */ /* 0x002fc80000400000 */
[----:B------:R-:W-:Y:S01]  /*1630*/  FADD R3, R3, R12 ;  /* 0x0000000c03037221 */ /* 0x000fe20000000000 */
[----:B------:R2:W-:Y:S06]  /*1640*/  STG.E desc[UR8][R8.64+0x4], R12 ;  /* 0x0000040c08007986 */ /* 0x0005ec000c101908 */
.L_x_10:
[----:B------:R-:W-:Y:S05]  /*1650*/  BRA.U UP1, `(.L_x_6) ;  /* 0x00000001013c7547 */ /* 0x000fea000b800000 */
[----:B0-23--:R-:W-:-:S05]  /*1660*/  IMAD.WIDE.U32 R8, R11, 0x4, R6 ;  /* 0x000000040b087825 */ /* 0x00dfca00078e0006 */
[----:B------:R-:W2:Y:S01]  /*1670*/  LDG.E R11, desc[UR8][R8.64] ;  /* 0x00000008080b7981 */ /* 0x000ea2000c1e1900 */
[----:B------:R-:W-:Y:S01]  /*1680*/  HFMA2 R2, -RZ, RZ, 0.96630859375, -0.0022525787353515625 ;  /* 0x3bbb989dff027431 */ /* 0x000fe200000001ff */
[----:B------:R-:W-:Y:S01]  /*1690*/  MOV R13, 0x437c0000 ;  /* 0x437c0000000d7802 */ /* 0x000fe20000000f00 */
[----:B--2--5:R-:W-:-:S04]  /*16a0*/  FADD R11, R11, -R0 ;  /* 0x800000000b0b7221 */ /* 0x024fc80000000000 */
[----:B------:R-:W-:-:S04]  /*16b0*/  FFMA.SAT R0, R11, R2, 0.5 ;  /* 0x3f0000000b007423 */ /* 0x000fc80000002002 */
[----:B------:R-:W-:-:S04]  /*16c0*/  FFMA.RM R0, R0, R13, 12582913 ;  /* 0x4b40000100007423 */ /* 0x000fc8000000400d */
[C---:B------:R-:W-:Y:S01]  /*16d0*/  FADD R2, R0.reuse, -12583039 ;  /* 0xcb40007f00027421 */ /* 0x040fe20000000000 */
[----:B------:R-:W-:-:S03]  /*16e0*/  SHF.L.U32 R0, R0, 0x17, RZ ;  /* 0x0000001700007819 */ /* 0x000fc600000006ff */
[----:B------:R-:W-:-:S04]  /*16f0*/  FFMA R2, R11, 1.4426950216293334961, -R2 ;  /* 0x3fb8aa3b0b027823 */ /* 0x000fc80000000802 */
[----:B------:R-:W-:-:S04]  /*1700*/  FFMA R2, R11, 1.925963033500011079e-08, R2 ;  /* 0x32a570600b027823 */ /* 0x000fc80000000002 */
[----:B------:R-:W0:Y:S02]  /*1710*/  MUFU.EX2 R11, R2 ;  /* 0x00000002000b7308 */ /* 0x000e240000000800 */
[----:B0-----:R-:W-:-:S04]  /*1720*/  FMUL R0, R0, R11 ;  /* 0x0000000b00007220 */ /* 0x001fc80000400000 */
[----:B------:R-:W-:Y:S01]  /*1730*/  FADD R3, R3, R0 ;  /* 0x0000000003037221 */ /* 0x000fe20000000000 */
[----:B------:R1:W-:Y:S06]  /*1740*/  STG.E desc[UR8][R8.64], R0 ;  /* 0x0000000008007986 */ /* 0x0003ec000c101908 */
.L_x_6:
[----:B--2---:R-:W2:Y:S02]  /*1750*/  LDC R2, c[0x0][0x38c] ;  /* 0x0000e300ff027b82 */ /* 0x004ea40000000800 */
[----:B--2---:R-:W-:-:S13]  /*1760*/  ISETP.GE.AND P0, PT, R2, 0x1, PT ;  /* 0x000000010200780c */ /* 0x004fda0003f06270 */
[----:B------:R-:W-:Y:S05]  /*1770*/  @!P0 EXIT ;  /* 0x000000000000894d */ /* 0x000fea0003800000 */
[C---:B------:R-:W-:Y:S01]  /*1780*/  ISETP.GE.U32.AND P0, PT, R2.reuse, 0x10, PT ;  /* 0x000000100200780c */ /* 0x040fe20003f06070 */
[----:B------:R-:W-:Y:S01]  /*1790*/  HFMA2 R11, -RZ, RZ, 0, 0 ;  /* 0x00000000ff0b7431 */ /* 0x000fe200000001ff */
[----:B------:R-:W-:-:S11]  /*17a0*/  LOP3.LUT R10, R2, 0xf, RZ, 0xc0, !PT ;  /* 0x0000000f020a7812 */ /* 0x000fd600078ec0ff */
[----:B------:R-:W-:Y:S05]  /*17b0*/  @!P0 BRA `(.L_x_11) ;  /* 0x0000001000088947 */ /* 0x000fea0003800000 */
[----:B-1---5:R-:W-:Y:S02]  /*17c0*/  IADD3 R0, P0, PT, R6, 0x20, RZ ;  /* 0x0000002006007810 */ /* 0x022fe40007f1e0ff */
[----:B------:R-:W-:Y:S02]  /*17d0*/  LOP3.LUT R11, R2, 0x7ffffff0, RZ, 0xc0, !PT ;  /* 0x7ffffff0020b7812 */ /* 0x000fe400078ec0ff */
[----:B0--3--:R-:W-:Y:S02]  /*17e0*/  IADD3.X R13, PT, PT, RZ, R7, RZ, P0, !PT ;  /* 0x00000007ff0d7210 */ /* 0x009fe400007fe4ff */
[----:B------:R-:W-:-:S07]  /*17f0*/  IADD3 R2, PT, PT, -R11, RZ, RZ ;  /* 0x000000ff0b027210 */ /* 0x000fce0007ffe1ff */
.L_x_44:
[----:B--2---:R-:W-:Y:S02]  /*1800*/  MOV R8, R0 ;  /* 0x0000000000087202 */ /* 0x004fe40000000f00 */
[----:B------:R-:W-:-:S05]  /*1810*/  MOV R9, R13 ;  /* 0x0000000d00097202 */ /* 0x000fca0000000f00 */
[----:B------:R-:W2:Y:S01]  /*1820*/  LDG.E R0, desc[UR8][R8.64+-0x20] ;  /* 0xffffe00808007981 */ /* 0x000ea2000c1e1900 */
[----:B------:R-:W0:Y:S01]  /*1830*/  MUFU.RCP R12, R3 ;  /* 0x00000003000c7308 */ /* 0x000e220000001000 */
[----:B------:R-:W-:Y:S01]  /*1840*/  IADD3 R2, PT, PT, R2, 0x10, RZ ;  /* 0x0000001002027810 */ /* 0x000fe20007ffe0ff */
[----:B------:R-:W-:Y:S03]  /*1850*/  BSSY.RECONVERGENT B2, `(.L_x_12) ;  /* 0x000000c000027945 */ /* 0x000fe60003800200 */
[----:B------:R-:W-:Y:S01]  /*1860*/  ISETP.NE.AND P2, PT, R2, RZ, PT ;  /* 0x000000ff0200720c */ /* 0x000fe20003f45270 */
[----:B0-----:R-:W-:-:S04]  /*1870*/  FFMA R13, R12, -R3, 1 ;  /* 0x3f8000000c0d7423 */ /* 0x001fc80000000803 */
[----:B------:R-:W-:Y:S01]  /*1880*/  FFMA R13, R12, R13, R12 ;  /* 0x0000000d0c0d7223 */ /* 0x000fe2000000000c */
[----:B--2---:R-:W0:Y:S03]  /*1890*/  FCHK P0, R0, R3 ;  /* 0x0000000300007302 */ /* 0x004e260000000000 */
[----:B------:R-:W-:-:S04]  /*18a0*/  FFMA R12, R0, R13, RZ ;  /* 0x0000000d000c7223 */ /* 0x000fc800000000ff */
[----:B------:R-:W-:-:S04]  /*18b0*/  FFMA R14, R12, -R3, R0 ;  /* 0x800000030c0e7223 */ /* 0x000fc80000000000 */
[----:B------:R-:W-:Y:S01]  /*18c0*/  FFMA R13, R13, R14, R12 ;  /* 0x0000000e0d0d7223 */ /* 0x000fe2000000000c */
[----:B0-----:R-:W-:Y:S06]  /*18d0*/  @!P0 BRA `(.L_x_13) ;  /* 0x00000000000c8947 */ /* 0x001fec0003800000 */
[----:B------:R-:W-:-:S07]  /*18e0*/  MOV R12, 0x1900 ;  /* 0x00001900000c7802 */ /* 0x000fce0000000f00 */
[----:B------:R-:W-:Y:S05]  /*18f0*/  CALL.REL.NOINC `($__internal_0_$__cuda_sm3x_div_rn_noftz_f32_slowpath) ;  /* 0x0000001c00647944 */ /* 0x000fea0003c00000 */
[----:B------:R-:W-:-:S07]  /*1900*/  MOV R13, R15 ;  /* 0x0000000f000d7202 */ /* 0x000fce0000000f00 */
.L_x_13:
[----:B------:R-:W-:Y:S05]  /*1910*/  BSYNC.RECONVERGENT B2 ;  /* 0x0000000000027941 */ /* 0x000fea0003800200 */
.L_x_12:
[----:B------:R-:W2:Y:S01]  /*1920*/  LDG.E R17, desc[UR8][R8.64+-0x1c] ;  /* 0xffffe40808117981 */ /* 0x000ea2000c1e1900 */
[----:B------:R-:W0:Y:S01]  /*1930*/  MUFU.RCP R0, R3 ;  /* 0x0000000300007308 */ /* 0x000e220000001000 */
[----:B------:R-:W-:Y:S02]  /*1940*/  BSSY.RECONVERGENT B2, `(.L_x_14) ;  /* 0x000000c000027945 */ /* 0x000fe40003800200 */
[----:B------:R1:W-:Y:S01]  /*1950*/  STG.E desc[UR8][R8.64+-0x20], R13 ;  /* 0xffffe00d08007986 */ /* 0x0003e2000c101908 */
[----:B0-----:R-:W-:-:S04]  /*1960*/  FFMA R15, R0, -R3, 1 ;  /* 0x3f800000000f7423 */ /* 0x001fc80000000803 */
[----:B------:R-:W-:Y:S01]  /*1970*/  FFMA R0, R0, R15, R0 ;  /* 0x0000000f00007223 */ /* 0x000fe20000000000 */
[----:B--2---:R-:W0:Y:S03]  /*1980*/  FCHK P0, R17, R3 ;  /* 0x0000000311007302 */ /* 0x004e260000000000 */
[----:B------:R-:W-:-:S04]  /*1990*/  FFMA R12, R0, R17, RZ ;  /* 0x00000011000c7223 */ /* 0x000fc800000000ff */
[----:B------:R-:W-:-:S04]  /*19a0*/  FFMA R15, R12, -R3, R17 ;  /* 0x800000030c0f7223 */ /* 0x000fc80000000011 */
[----:B------:R-:W-:Y:S01]  /*19b0*/  FFMA R15, R0, R15, R12 ;  /* 0x0000000f000f7223 */ /* 0x000fe2000000000c */
[----:B01----:R-:W-:Y:S06]  /*19c0*/  @!P0 BRA `(.L_x_15) ;  /* 0x00000000000c8947 */ /* 0x003fec0003800000 */
[----:B------:R-:W-:Y:S02]  /*19d0*/  MOV R0, R17 ;  /* 0x0000001100007202 */ /* 0x000fe40000000f00 */
[----:B------:R-:W-:-:S07]  /*19e0*/  MOV R12, 0x1a00 ;  /* 0x00001a00000c7802 */ /* 0x000fce0000000f00 */
[----:B------:R-:W-:Y:S05]  /*19f0*/  CALL.REL.NOINC `($__internal_0_$__cuda_sm3x_div_rn_noftz_f32_slowpath) ;  /* 0x0000001c00247944 */ /* 0x000fea0003c00000 */
.L_x_15:
[----:B------:R-:W-:Y:S05]  /*1a00*/  BSYNC.RECONVERGENT B2 ;  /* 0x0000000000027941 */ /* 0x000fea0003800200 */
.L_x_14:
        /* <DEDUP_REMOVED lines=14> */
[----:B------:R-:W-:-:S07]  /*1af0*/  MOV R13, R15 ;  /* 0x0000000f000d7202 */ /* 0x000fce0000000f00 */
.L_x_17:
[----:B------:R-:W-:Y:S05]  /*1b00*/  BSYNC.RECONVERGENT B2 ;  /* 0x0000000000027941 */ /* 0x000fea0003800200 */
.L_x_16:
        /* <DEDUP_REMOVED lines=14> */
.L_x_19:
[----:B------:R-:W-:Y:S05]  /*1bf0*/  BSYNC.RECONVERGENT B2 ;  /* 0x0000000000027941 */ /* 0x000fea0003800200 */
.L_x_18:
        /* <DEDUP_REMOVED lines=15> */
.L_x_21:
[----:B------:R-:W-:Y:S05]  /*1cf0*/  BSYNC.RECONVERGENT B2 ;  /* 0x0000000000027941 */ /* 0x000fea0003800200 */
.L_x_20:
        /* <DEDUP_REMOVED lines=14> */
.L_x_23:
[----:B------:R-:W-:Y:S05]  /*1de0*/  BSYNC.RECONVERGENT B2 ;  /* 0x0000000000027941 */ /* 0x000fea0003800200 */
.L_x_22:
        /* <DEDUP_REMOVED lines=15> */
.L_x_25:
[----:B------:R-:W-:Y:S05]  /*1ee0*/  BSYNC.RECONVERGENT B2 ;  /* 0x0000000000027941 */ /* 0x000fea0003800200 */
.L_x_24:
        /* <DEDUP_REMOVED lines=14> */
.L_x_27:
[----:B------:R-:W-:Y:S05]  /*1fd0*/  BSYNC.RECONVERGENT B2 ;  /* 0x0000000000027941 */ /* 0x000fea0003800200 */
.L_x_26:
        /* <DEDUP_REMOVED lines=15> */
.L_x_29:
[----:B------:R-:W-:Y:S05]  /*20d0*/  BSYNC.RECONVERGENT B2 ;  /* 0x0000000000027941 */ /* 0x000fea0003800200 */
.L_x_28:
        /* <DEDUP_REMOVED lines=14> */
.L_x_31:
[----:B------:R-:W-:Y:S05]  /*21c0*/  BSYNC.RECONVERGENT B2 ;  /* 0x0000000000027941 */ /* 0x000fea0003800200 */
.L_x_30:
        /* <DEDUP_REMOVED lines=15> */
.L_x_33:
[----:B------:R-:W-:Y:S05]  /*22c0*/  BSYNC.RECONVERGENT B2 ;  /* 0x0000000000027941 */ /* 0x000fea0003800200 */
.L_x_32:
        /* <DEDUP_REMOVED lines=14> */
.L_x_35:
[----:B------:R-:W-:Y:S05]  /*23b0*/  BSYNC.RECONVERGENT B2 ;  /* 0x0000000000027941 */ /* 0x000fea0003800200 */
.L_x_34:
        /* <DEDUP_REMOVED lines=15> */
.L_x_37:
[----:B------:R-:W-:Y:S05]  /*24b0*/  BSYNC.RECONVERGENT B2 ;  /* 0x0000000000027941 */ /* 0x000fea0003800200 */
.L_x_36:
        /* <DEDUP_REMOVED lines=14> */
.L_x_39:
[----:B------:R-:W-:Y:S05]  /*25a0*/  BSYNC.RECONVERGENT B2 ;  /* 0x0000000000027941 */ /* 0x000fea0003800200 */
.L_x_38:
        /* <DEDUP_REMOVED lines=15> */
.L_x_41:
[----:B------:R-:W-:Y:S05]  /*26a0*/  BSYNC.RECONVERGENT B2 ;  /* 0x0000000000027941 */ /* 0x000fea0003800200 */
.L_x_40:
        /* <DEDUP_REMOVED lines=14> */
.L_x_43:
[----:B------:R-:W-:Y:S05]  /*2790*/  BSYNC.RECONVERGENT B2 ;  /* 0x0000000000027941 */ /* 0x000fea0003800200 */
.L_x_42:
[----:B------:R2:W-:Y:S01]  /*27a0*/  STG.E desc[UR8][R8.64+0x1c], R15 ;  /* 0x00001c0f08007986 */ /* 0x0005e2000c101908 */
[----:B------:R-:W-:-:S04]  /*27b0*/  IADD3 R0, P0, PT, R8, 0x40, RZ ;  /* 0x0000004008007810 */ /* 0x000fc80007f1e0ff */
[----:B------:R-:W-:Y:S01]  /*27c0*/  IADD3.X R13, PT, PT, RZ, R9, RZ, P0, !PT ;  /* 0x00000009ff0d7210 */ /* 0x000fe200007fe4ff */
[----:B------:R-:W-:Y:S08]  /*27d0*/  @P2 BRA `(.L_x_44) ;  /* 0xfffffff000082947 */ /* 0x000ff0000383ffff */
.L_x_11:
[----:B------:R-:W-:-:S13]  /*27e0*/  ISETP.NE.AND P0, PT, R10, RZ, PT ;  /* 0x000000ff0a00720c */ /* 0x000fda0003f05270 */
[----:B------:R-:W-:Y:S05]  /*27f0*/  @!P0 EXIT ;  /* 0x000000000000894d */ /* 0x000fea0003800000 */
[----:B------:R-:W4:Y:S01]  /*2800*/  LDCU UR4, c[0x0][0x38c] ;  /* 0x00007180ff0477ac */ /* 0x000f220008000800 */
[----:B------:R-:W-:Y:S01]  /*2810*/  ISETP.GE.U32.AND P0, PT, R10, 0x8, PT ;  /* 0x000000080a00780c */ /* 0x000fe20003f06070 */
[----:B----4-:R-:W-:-:S12]  /*2820*/  ULOP3.LUT UR4, UR4, 0x7, URZ, 0xc0, !UPT ;  /* 0x0000000704047892 */ /* 0x010fd8000f8ec0ff */
[----:B------:R-:W-:Y:S05]  /*2830*/  @!P0 BRA `(.L_x_45) ;  /* 0x0000000400f88947 */ /* 0x000fea0003800000 */
[----:B0123--:R-:W-:-:S05]  /*2840*/  IMAD.WIDE.U32 R8, R11, 0x4, R6 ;  /* 0x000000040b087825 */ /* 0x00ffca00078e0006 */
[----:B------:R-:W2:Y:S01]  /*2850*/  LDG.E R15, desc[UR8][R8.64] ;  /* 0x00000008080f7981 */ /* 0x000ea2000c1e1900 */
[----:B-----5:R-:W0:Y:S01]  /*2860*/  MUFU.RCP R0, R3 ;  /* 0x0000000300007308 */ /* 0x020e220000001000 */
[----:B------:R-:W-:Y:S01]  /*2870*/  BSSY.RECONVERGENT B2, `(.L_x_46) ;  /* 0x000000c000027945 */ /* 0x000fe20003800200 */
[----:B0-----:R-:W-:-:S04]  /*2880*/  FFMA R13, R0, -R3, 1 ;  /* 0x3f800000000d7423 */ /* 0x001fc80000000803 */
[----:B------:R-:W-:Y:S02]  /*2890*/  FFMA R0, R0, R13, R0 ;  /* 0x0000000d00007223 */ /* 0x000fe40000000000 */
[----:B--2---:R-:W0:Y:S02]  /*28a0*/  FCHK P0, R15, R3 ;  /* 0x000000030f007302 */ /* 0x004e240000000000 */
[----:B------:R-:W-:-:S04]  /*28b0*/  FFMA R2, R0, R15, RZ ;  /* 0x0000000f00027223 */ /* 0x000fc800000000ff */
[----:B------:R-:W-:-:S04]  /*28c0*/  FFMA R13, R2, -R3, R15 ;  /* 0x80000003020d7223 */ /* 0x000fc8000000000f */
[----:B------:R-:W-:Y:S01]  /*28d0*/  FFMA R13, R0, R13, R2 ;  /* 0x0000000d000d7223 */ /* 0x000fe20000000002 */
[----:B0-----:R-:W-:Y:S06]  /*28e0*/  @!P0 BRA `(.L_x_47) ;  /* 0x0000000000108947 */ /* 0x001fec0003800000 */
[----:B------:R-:W-:Y:S02]  /*28f0*/  MOV R0, R15 ;  /* 0x0000000f00007202 */ /* 0x000fe40000000f00 */
[----:B------:R-:W-:-:S07]  /*2900*/  MOV R12, 0x2920 ;  /* 0x00002920000c7802 */ /* 0x000fce0000000f00 */
[----:B------:R-:W-:Y:S05]  /*2910*/  CALL.REL.NOINC `($__internal_0_$__cuda_sm3x_div_rn_noftz_f32_slowpath) ;  /* 0x0000000c005c7944 */ /* 0x000fea0003c00000 */
[----:B------:R-:W-:-:S07]  /*2920*/  MOV R13, R15 ;  /* 0x0000000f000d7202 */ /* 0x000fce0000000f00 */
.L_x_47:
[----:B------:R-:W-:Y:S05]  /*2930*/  BSYNC.RECONVERGENT B2 ;  /* 0x0000000000027941 */ /* 0x000fea0003800200 */
.L_x_46:
        /* <DEDUP_REMOVED lines=14> */
.L_x_49:
[----:B------:R-:W-:Y:S05]  /*2a20*/  BSYNC.RECONVERGENT B2 ;  /* 0x0000000000027941 */ /* 0x000fea0003800200 */
.L_x_48:
        /* <DEDUP_REMOVED lines=15> */
.L_x_51:
[----:B------:R-:W-:Y:S05]  /*2b20*/  BSYNC.RECONVERGENT B2 ;  /* 0x0000000000027941 */ /* 0x000fea0003800200 */
.L_x_50:
        /* <DEDUP_REMOVED lines=14> */
.L_x_53:
[----:B------:R-:W-:Y:S05]  /*2c10*/  BSYNC.RECONVERGENT B2 ;  /* 0x0000000000027941 */ /* 0x000fea0003800200 */
.L_x_52:
        /* <DEDUP_REMOVED lines=15> */
.L_x_55:
[----:B------:R-:W-:Y:S05]  /*2d10*/  BSYNC.RECONVERGENT B2 ;  /* 0x0000000000027941 */ /* 0x000fea0003800200 */
.L_x_54:
        /* <DEDUP_REMOVED lines=14> */
.L_x_57:
[----:B------:R-:W-:Y:S05]  /*2e00*/  BSYNC.RECONVERGENT B2 ;  /* 0x0000000000027941 */ /* 0x000fea0003800200 */
.L_x_56:
        /* <DEDUP_REMOVED lines=15> */
.L_x_59:
[----:B------:R-:W-:Y:S05]  /*2f00*/  BSYNC.RECONVERGENT B2 ;  /* 0x0000000000027941 */ /* 0x000fea0003800200 */
.L_x_58:
        /* <DEDUP_REMOVED lines=14> */
.L_x_61:
[----:B------:R-:W-:Y:S05]  /*2ff0*/  BSYNC.RECONVERGENT B2 ;  /* 0x0000000000027941 */ /* 0x000fea0003800200 */
.L_x_60:
[----:B------:R4:W-:Y:S01]  /*3000*/  STG.E desc[UR8][R8.64+0x1c], R15 ;  /* 0x00001c0f08007986 */ /* 0x0009e2000c101908 */
[----:B------:R-:W-:-:S07]  /*3010*/  IADD3 R11, PT, PT, R11, 0x8, RZ ;  /* 0x000000080b0b7810 */ /* 0x000fce0007ffe0ff */
.L_x_45:
[----:B------:R-:W-:-:S13]  /*3020*/  ISETP.NE.AND P0, PT, RZ, UR4, PT ;  /* 0x00000004ff007c0c */ /* 0x000fda000bf05270 */
[----:B------:R-:W-:Y:S05]  /*3030*/  @!P0 EXIT ;  /* 0x000000000000894d */ /* 0x000fea0003800000 */
[----:B------:R-:W0:Y:S01]  /*3040*/  LDCU UR5, c[0x0][0x38c] ;  /* 0x00007180ff0577ac */ /* 0x000e220008000800 */
[----:B------:R-:W-:Y:S02]  /*3050*/  UISETP.GE.U32.AND UP0, UPT, UR4, 0x4, UPT ;  /* 0x000000040400788c */ /* 0x000fe4000bf06070 */
[----:B0-----:R-:W-:-:S07]  /*3060*/  ULOP3.LUT UR5, UR5, 0x3, URZ, 0xc0, !UPT ;  /* 0x0000000305057892 */ /* 0x001fce000f8ec0ff */
[----:B------:R-:W-:Y:S05]  /*3070*/  BRA.U !UP0, `(.L_x_62) ;  /* 0x0000000508087547 */ /* 0x000fea000b800000 */
[----:B------:R-:W-:-:S05]  /*3080*/  IMAD.WIDE.U32 R6, R11, 0x4, R6 ;  /* 0x000000040b067825 */ /* 0x000fca00078e0006 */
[----:B---3--:R-:W3:Y:S01]  /*3090*/  LDG.E R13, desc[UR8][R6.64] ;  /* 0x00000008060d7981 */ /* 0x008ee2000c1e1900 */
[----:B-1---5:R-:W2:Y:S01]  /*30a0*/  MUFU.RCP R0, R3 ;  /* 0x0000000300007308 */ /* 0x022ea20000001000 */
[----:B------:R-:W-:Y:S01]  /*30b0*/  BSSY.RECONVERGENT B2, `(.L_x_63) ;  /* 0x000000c000027945 */ /* 0x000fe20003800200 */
[----:B--2-4-:R-:W-:-:S04]  /*30c0*/  FFMA R9, R0, -R3, 1 ;  /* 0x3f80000000097423 */ /* 0x014fc80000000803 */
[----:B------:R-:W-:Y:S02]  /*30d0*/  FFMA R0, R0, R9, R0 ;  /* 0x0000000900007223 */ /* 0x000fe40000000000 */
[----:B---3--:R-:W0:Y:S02]  /*30e0*/  FCHK P0, R13, R3 ;  /* 0x000000030d007302 */ /* 0x008e240000000000 */
        /* <DEDUP_REMOVED lines=8> */
.L_x_64:
[----:B------:R-:W-:Y:S05]  /*3170*/  BSYNC.RECONVERGENT B2 ;  /* 0x0000000000027941 */ /* 0x000fea0003800200 */
.L_x_63:
        /* <DEDUP_REMOVED lines=15> */
.L_x_66:
[----:B------:R-:W-:Y:S05]  /*3270*/  BSYNC.RECONVERGENT B2 ;  /* 0x0000000000027941 */ /* 0x000fea0003800200 */
.L_x_65:
        /* <DEDUP_REMOVED lines=15> */
.L_x_68:
[----:B------:R-:W-:Y:S05]  /*3370*/  BSYNC.RECONVERGENT B2 ;  /* 0x0000000000027941 */ /* 0x000fea0003800200 */
.L_x_67:
        /* <DEDUP_REMOVED lines=15> */
.L_x_70:
[----:B------:R-:W-:Y:S05]  /*3470*/  BSYNC.RECONVERGENT B2 ;  /* 0x0000000000027941 */ /* 0x000fea0003800200 */
.L_x_69:
[----:B------:R0:W-:Y:S01]  /*3480*/  STG.E desc[UR8][R6.64+0xc], R13 ;  /* 0x00000c0d06007986 */ /* 0x0001e2000c101908 */
[----:B------:R-:W-:-:S07]  /*3490*/  IADD3 R11, PT, PT, R11, 0x4, RZ ;  /* 0x000000040b0b7810 */ /* 0x000fce0007ffe0ff */
.L_x_62:
[----:B------:R-:W-:-:S13]  /*34a0*/  ISETP.NE.AND P0, PT, RZ, UR5, PT ;  /* 0x00000005ff007c0c */ /* 0x000fda000bf05270 */
[----:B------:R-:W-:Y:S05]  /*34b0*/  @!P0 EXIT ;  /* 0x000000000000894d */ /* 0x000fea0003800000 */
[----:B------:R-:W1:Y:S01]  /*34c0*/  LDCU.64 UR6, c[0x0][0x380] ;  /* 0x00007000ff0677ac */ /* 0x000e620008000a00 */
[----:B------:R-:W-:Y:S01]  /*34d0*/  IMAD.WIDE.U32 R4, R11, 0x4, R4 ;  /* 0x000000040b047825 */ /* 0x000fe200078e0004 */
[----:B------:R-:W-:Y:S02]  /*34e0*/  UIADD3 UR4, UPT, UPT, -UR5, URZ, URZ ;  /* 0x000000ff05047290 */ /* 0x000fe4000fffe1ff */
[----:B-1---5:R-:W-:-:S04]  /*34f0*/  IADD3 R0, P0, PT, R4, UR6, RZ ;  /* 0x0000000604007c10 */ /* 0x022fc8000ff1e0ff */
[----:B--234-:R-:W-:-:S09]  /*3500*/  IADD3.X R9, PT, PT, R5, UR7, RZ, P0, !PT ;  /* 0x0000000705097c10 */ /* 0x01cfd200087fe4ff */
.L_x_73:
[----:B-1----:R-:W-:Y:S02]  /*3510*/  MOV R4, R0 ;  /* 0x0000000000047202 */ /* 0x002fe40000000f00 */
[----:B------:R-:W-:-:S05]  /*3520*/  MOV R5, R9 ;  /* 0x0000000900057202 */ /* 0x000fca0000000f00 */
[----:B------:R-:W2:Y:S01]  /*3530*/  LDG.E R9, desc[UR8][R4.64] ;  /* 0x0000000804097981 */ /* 0x000ea2000c1e1900 */
[----:B------:R-:W0:Y:S01]  /*3540*/  MUFU.RCP R0, R3 ;  /* 0x0000000300007308 */ /* 0x000e220000001000 */
[----:B------:R-:W-:Y:S01]  /*3550*/  UIADD3 UR4, UPT, UPT, UR4, 0x1, URZ ;  /* 0x0000000104047890 */ /* 0x000fe2000fffe0ff */
[----:B------:R-:W-:Y:S03]  /*3560*/  BSSY.RECONVERGENT B2, `(.L_x_71) ;  /* 0x000000d000027945 */ /* 0x000fe60003800200 */
[----:B------:R-:W-:Y:S01]  /*3570*/  UISETP.NE.AND UP0, UPT, UR4, URZ, UPT ;  /* 0x000000ff0400728c */ /* 0x000fe2000bf05270 */
[----:B0-----:R-:W-:-:S04]  /*3580*/  FFMA R7, R0, -R3, 1 ;  /* 0x3f80000000077423 */ /* 0x001fc80000000803 */
[----:B------:R-:W-:Y:S01]  /*3590*/  FFMA R0, R0, R7, R0 ;  /* 0x0000000700007223 */ /* 0x000fe20000000000 */
[----:B--2---:R-:W0:Y:S03]  /*35a0*/  FCHK P0, R9, R3 ;  /* 0x0000000309007302 */ /* 0x004e260000000000 */
        /* <DEDUP_REMOVED lines=8> */
.L_x_72:
[----:B------:R-:W-:Y:S05]  /*3630*/  BSYNC.RECONVERGENT B2 ;  /* 0x0000000000027941 */ /* 0x000fea0003800200 */
.L_x_71:
[----:B------:R1:W-:Y:S01]  /*3640*/  STG.E desc[UR8][R4.64], R7 ;  /* 0x0000000704007986 */ /* 0x0003e2000c101908 */
[----:B------:R-:W-:-:S04]  /*3650*/  IADD3 R0, P0, PT, R4, 0x4, RZ ;  /* 0x0000000404007810 */ /* 0x000fc80007f1e0ff */
[----:B------:R-:W-:Y:S01]  /*3660*/  IADD3.X R9, PT, PT, RZ, R5, RZ, P0, !PT ;  /* 0x00000005ff097210 */ /* 0x000fe200007fe4ff */
[----:B------:R-:W-:Y:S08]  /*3670*/  BRA.U UP0, `(.L_x_73) ;  /* 0xfffffffd00a47547 */ /* 0x000ff0000b83ffff */
[----:B------:R-:W-:Y:S05]  /*3680*/  EXIT ;  /* 0x000000000000794d */ /* 0x000fea0003800000 */
        .weak           $__internal_0_$__cuda_sm3x_div_rn_noftz_f32_slowpath
        .type           $__internal_0_$__cuda_sm3x_div_rn_noftz_f32_slowpath,@function
        .size           $__internal_0_$__cuda_sm3x_div_rn_noftz_f32_slowpath,(.L_x_91 - $__internal_0_$__cuda_sm3x_div_rn_noftz_f32_slowpath)
$__internal_0_$__cuda_sm3x_div_rn_noftz_f32_slowpath:
[----:B------:R-:W-:Y:S01]  /*3690*/  SHF.R.U32.HI R13, RZ, 0x17, R3 ;  /* 0x00000017ff0d7819 */ /* 0x000fe20000011603 */
[----:B------:R-:W-:Y:S01]  /*36a0*/  BSSY.RECONVERGENT B0, `(.L_x_74) ;  /* 0x0000063000007945 */ /* 0x000fe20003800200 */
[----:B------:R-:W-:Y:S02]  /*36b0*/  SHF.R.U32.HI R16, RZ, 0x17, R0 ;  /* 0x00000017ff107819 */ /* 0x000fe40000011600 */
[----:B------:R-:W-:Y:S02]  /*36c0*/  LOP3.LUT R13, R13, 0xff, RZ, 0xc0, !PT ;  /* 0x000000ff0d0d7812 */ /* 0x000fe400078ec0ff */
[----:B------:R-:W-:Y:S02]  /*36d0*/  LOP3.LUT R16, R16, 0xff, RZ, 0xc0, !PT ;  /* 0x000000ff10107812 */ /* 0x000fe400078ec0ff */
[----:B------:R-:W-:Y:S02]  /*36e0*/  IADD3 R18, PT, PT, R13, -0x1, RZ ;  /* 0xffffffff0d127810 */ /* 0x000fe40007ffe0ff */
[----:B------:R-:W-:-:S02]  /*36f0*/  IADD3 R17, PT, PT, R16, -0x1, RZ ;  /* 0xffffffff10117810 */ /* 0x000fc40007ffe0ff */
[----:B------:R-:W-:Y:S02]  /*3700*/  ISETP.GT.U32.AND P0, PT, R18, 0xfd, PT ;  /* 0x000000fd1200780c */ /* 0x000fe40003f04070 */
[----:B------:R-:W-:Y:S02]  /*3710*/  MOV R15, R3 ;  /* 0x00000003000f7202 */ /* 0x000fe40000000f00 */
[----:B------:R-:W-:-:S13]  /*3720*/  ISETP.GT.U32.OR P0, PT, R17, 0xfd, P0 ;  /* 0x000000fd1100780c */ /* 0x000fda0000704470 */
[----:B------:R-:W-:Y:S01]  /*3730*/  @!P0 MOV R14, RZ ;  /* 0x000000ff000e8202 */ /* 0x000fe20000000f00 */
[----:B------:R-:W-:Y:S06]  /*3740*/  @!P0 BRA `(.L_x_75) ;  /* 0x00000000005c8947 */ /* 0x000fec0003800000 */
[----:B------:R-:W-:Y:S02]  /*3750*/  FSETP.GTU.FTZ.AND P0, PT, |R0|, +INF , PT ;  /* 0x7f8000000000780b */ /* 0x000fe40003f1c200 */
[----:B------:R-:W-:-:S04]  /*3760*/  FSETP.GTU.FTZ.AND P1, PT, |R3|, +INF , PT ;  /* 0x7f8000000300780b */ /* 0x000fc80003f3c200 */
[----:B------:R-:W-:-:S13]  /*3770*/  PLOP3.LUT P0, PT, P0, P1, PT, 0xf8, 0x8f ;  /* 0x00000000008f781c */ /* 0x000fda0000703f70 */
[----:B------:R-:W-:Y:S05]  /*3780*/  @P0 BRA `(.L_x_76) ;  /* 0x00000004004c0947 */ /* 0x000fea0003800000 */
[----:B------:R-:W-:-:S13]  /*3790*/  LOP3.LUT P0, RZ, R15, 0x7fffffff, R0, 0xc8, !PT ;  /* 0x7fffffff0fff7812 */ /* 0x000fda000780c800 */
[----:B------:R-:W-:Y:S05]  /*37a0*/  @!P0 BRA `(.L_x_77) ;  /* 0x00000004003c8947 */ /* 0x000fea0003800000 */
[C---:B------:R-:W-:Y:S02]  /*37b0*/  FSETP.NEU.FTZ.AND P3, PT, |R0|.reuse, +INF , PT ;  /* 0x7f8000000000780b */ /* 0x040fe40003f7d200 */
[----:B------:R-:W-:Y:S02]  /*37c0*/  FSETP.NEU.FTZ.AND P1, PT, |R3|, +INF , PT ;  /* 0x7f8000000300780b */ /* 0x000fe40003f3d200 */
[----:B------:R-:W-:-:S11]  /*37d0*/  FSETP.NEU.FTZ.AND P0, PT, |R0|, +INF , PT ;  /* 0x7f8000000000780b */ /* 0x000fd60003f1d200 */
[----:B------:R-:W-:Y:S05]  /*37e0*/  @!P1 BRA !P3, `(.L_x_77) ;  /* 0x00000004002c9947 */ /* 0x000fea0005800000 */
[----:B------:R-:W-:-:S04]  /*37f0*/  LOP3.LUT P3, RZ, R0, 0x7fffffff, RZ, 0xc0, !PT ;  /* 0x7fffffff00ff7812 */ /* 0x000fc8000786c0ff */
[----:B------:R-:W-:-:S13]  /*3800*/  PLOP3.LUT P1, PT, P1, P3, PT, 0x2f, 0xf2 ;  /* 0x0000000000f2781c */ /* 0x000fda0000f26577 */
[----:B------:R-:W-:Y:S05]  /*3810*/  @P1 BRA `(.L_x_78) ;  /* 0x0000000400181947 */ /* 0x000fea0003800000 */
[----:B------:R-:W-:-:S04]  /*3820*/  LOP3.LUT P1, RZ, R15, 0x7fffffff, RZ, 0xc0, !PT ;  /* 0x7fffffff0fff7812 */ /* 0x000fc8000782c0ff */
[----:B------:R-:W-:-:S13]  /*3830*/  PLOP3.LUT P0, PT, P0, P1, PT, 0x2f, 0xf2 ;  /* 0x0000000000f2781c */ /* 0x000fda0000702577 */
[----:B------:R-:W-:Y:S05]  /*3840*/  @P0 BRA `(.L_x_79) ;  /* 0x0000000400000947 */ /* 0x000fea0003800000 */
[----:B------:R-:W-:Y:S02]  /*3850*/  ISETP.GE.AND P0, PT, R17, RZ, PT ;  /* 0x000000ff1100720c */ /* 0x000fe40003f06270 */
[----:B------:R-:W-:-:S11]  /*3860*/  ISETP.GE.AND P1, PT, R18, RZ, PT ;  /* 0x000000ff1200720c */ /* 0x000fd60003f26270 */
[----:B------:R-:W-:Y:S01]  /*3870*/  @P0 MOV R14, RZ ;  /* 0x000000ff000e0202 */ /* 0x000fe20000000f00 */
[----:B------:R-:W-:Y:S01]  /*3880*/  @!P0 FFMA R0, R0, 1.84467440737095516160e+19, RZ ;  /* 0x5f80000000008823 */ /* 0x000fe200000000ff */
[----:B------:R-:W-:Y:S01]  /*3890*/  @!P0 MOV R14, 0xffffffc0 ;  /* 0xffffffc0000e8802 */ /* 0x000fe20000000f00 */
[----:B------:R-:W-:-:S03]  /*38a0*/  @!P1 FFMA R15, R3, 1.84467440737095516160e+19, RZ ;  /* 0x5f800000030f9823 */ /* 0x000fc600000000ff */
[----:B------:R-:W-:-:S07]  /*38b0*/  @!P1 IADD3 R14, PT, PT, R14, 0x40, RZ ;  /* 0x000000400e0e9810 */ /* 0x000fce0007ffe0ff */
.L_x_75:
[----:B------:R-:W-:Y:S01]  /*38c0*/  LEA R18, R13, 0xc0800000, 0x17 ;  /* 0xc08000000d127811 */ /* 0x000fe200078eb8ff */
[----:B------:R-:W-:Y:S01]  /*38d0*/  BSSY.RECONVERGENT B1, `(.L_x_80) ;  /* 0x0000036000017945 */ /* 0x000fe20003800200 */
[----:B------:R-:W-:Y:S02]  /*38e0*/  IADD3 R16, PT, PT, R16, -0x7f, RZ ;  /* 0xffffff8110107810 */ /* 0x000fe40007ffe0ff */
[----:B------:R-:W-:-:S03]  /*38f0*/  IADD3 R19, PT, PT, -R18, R15, RZ ;  /* 0x0000000f12137210 */ /* 0x000fc60007ffe1ff */
[C---:B------:R-:W-:Y:S01]  /*3900*/  IMAD R0, R16.reuse, -0x800000, R0 ;  /* 0xff80000010007824 */ /* 0x040fe200078e0200 */
[----:B------:R0:W1:Y:S01]  /*3910*/  MUFU.RCP R18, R19 ;  /* 0x0000001300127308 */ /* 0x0000620000001000 */
[----:B------:R-:W-:Y:S01]  /*3920*/  FADD.FTZ R15, -R19, -RZ ;  /* 0x800000ff130f7221 */ /* 0x000fe20000010100 */
[----:B0-----:R-:W-:-:S04]  /*3930*/  IADD3 R19, PT, PT, R16, 0x7f, -R13 ;  /* 0x0000007f10137810 */ /* 0x001fc80007ffe80d */
[----:B------:R-:W-:Y:S01]  /*3940*/  IADD3 R19, PT, PT, R19, R14, RZ ;  /* 0x0000000e13137210 */ /* 0x000fe20007ffe0ff */
[----:B-1----:R-:W-:-:S04]  /*3950*/  FFMA R17, R18, R15, 1 ;  /* 0x3f80000012117423 */ /* 0x002fc8000000000f */
[----:B------:R-:W-:-:S04]  /*3960*/  FFMA R17, R18, R17, R18 ;  /* 0x0000001112117223 */ /* 0x000fc80000000012 */
[----:B------:R-:W-:-:S04]  /*3970*/  FFMA R18, R0, R17, RZ ;  /* 0x0000001100127223 */ /* 0x000fc800000000ff */
[----:B------:R-:W-:-:S04]  /*3980*/  FFMA R20, R15, R18, R0 ;  /* 0x000000120f147223 */ /* 0x000fc80000000000 */
[----:B------:R-:W-:-:S04]  /*3990*/  FFMA R18, R17, R20, R18 ;  /* 0x0000001411127223 */ /* 0x000fc80000000012 */
[----:B------:R-:W-:-:S04]  /*39a0*/  FFMA R15, R15, R18, R0 ;  /* 0x000000120f0f7223 */ /* 0x000fc80000000000 */
[----:B------:R-:W-:-:S05]  /*39b0*/  FFMA R0, R17, R15, R18 ;  /* 0x0000000f11007223 */ /* 0x000fca0000000012 */
[----:B------:R-:W-:-:S04]  /*39c0*/  SHF.R.U32.HI R13, RZ, 0x17, R0 ;  /* 0x00000017ff0d7819 */ /* 0x000fc80000011600 */
[----:B------:R-:W-:-:S04]  /*39d0*/  LOP3.LUT R13, R13, 0xff, RZ, 0xc0, !PT ;  /* 0x000000ff0d0d7812 */ /* 0x000fc800078ec0ff */
[----:B------:R-:W-:-:S04]  /*39e0*/  IADD3 R13, PT, PT, R13, R19, RZ ;  /* 0x000000130d0d7210 */ /* 0x000fc80007ffe0ff */
[----:B------:R-:W-:-:S04]  /*39f0*/  IADD3 R14, PT, PT, R13, -0x1, RZ ;  /* 0xffffffff0d0e7810 */ /* 0x000fc80007ffe0ff */
[----:B------:R-:W-:-:S13]  /*3a00*/  ISETP.GE.U32.AND P0, PT, R14, 0xfe, PT ;  /* 0x000000fe0e00780c */ /* 0x000fda0003f06070 */
[----:B------:R-:W-:Y:S05]  /*3a10*/  @!P0 BRA `(.L_x_81) ;  /* 0x0000000000808947 */ /* 0x000fea0003800000 */
[----:B------:R-:W-:-:S13]  /*3a20*/  ISETP.GT.AND P0, PT, R13, 0xfe, PT ;  /* 0x000000fe0d00780c */ /* 0x000fda0003f04270 */
[----:B------:R-:W-:Y:S05]  /*3a30*/  @P0 BRA `(.L_x_82) ;  /* 0x00000000006c0947 */ /* 0x000fea0003800000 */
[----:B------:R-:W-:-:S13]  /*3a40*/  ISETP.GE.AND P0, PT, R13, 0x1, PT ;  /* 0x000000010d00780c */ /* 0x000fda0003f06270 */
[----:B------:R-:W-:Y:S05]  /*3a50*/  @P0 BRA `(.L_x_83) ;  /* 0x0000000000740947 */ /* 0x000fea0003800000 */
[----:B------:R-:W-:Y:S02]  /*3a60*/  ISETP.GE.AND P0, PT, R13, -0x18, PT ;  /* 0xffffffe80d00780c */ /* 0x000fe40003f06270 */
[----:B------:R-:W-:-:S11]  /*3a70*/  LOP3.LUT R0, R0, 0x80000000, RZ, 0xc0, !PT ;  /* 0x8000000000007812 */ /* 0x000fd600078ec0ff */
[----:B------:R-:W-:Y:S05]  /*3a80*/  @!P0 BRA `(.L_x_83) ;  /* 0x0000000000688947 */ /* 0x000fea0003800000 */
[-CC-:B------:R-:W-:Y:S01]  /*3a90*/  FFMA.RZ R14, R17, R15.reuse, R18.reuse ;  /* 0x0000000f110e7223 */ /* 0x180fe2000000c012 */
[C---:B------:R-:W-:Y:S02]  /*3aa0*/  ISETP.NE.AND P3, PT, R13.reuse, RZ, PT ;  /* 0x000000ff0d00720c */ /* 0x040fe40003f65270 */
[----:B------:R-:W-:Y:S02]  /*3ab0*/  ISETP.NE.AND P1, PT, R13, RZ, PT ;  /* 0x000000ff0d00720c */ /* 0x000fe40003f25270 */
[----:B------:R-:W-:Y:S01]  /*3ac0*/  LOP3.LUT R16, R14, 0x7fffff, RZ, 0xc0, !PT ;  /* 0x007fffff0e107812 */ /* 0x000fe200078ec0ff */
[CCC-:B------:R-:W-:Y:S01]  /*3ad0*/  FFMA.RP R14, R17.reuse, R15.reuse, R18.reuse ;  /* 0x0000000f110e7223 */ /* 0x1c0fe20000008012 */
[----:B------:R-:W-:Y:S01]  /*3ae0*/  FFMA.RM R15, R17, R15, R18 ;  /* 0x0000000f110f7223 */ /* 0x000fe20000004012 */
[----:B------:R-:W-:Y:S02]  /*3af0*/  IADD3 R17, PT, PT, R13, 0x20, RZ ;  /* 0x000000200d117810 */ /* 0x000fe40007ffe0ff */
[----:B------:R-:W-:-:S02]  /*3b00*/  LOP3.LUT R16, R16, 0x800000, RZ, 0xfc, !PT ;  /* 0x0080000010107812 */ /* 0x000fc400078efcff */
[----:B------:R-:W-:Y:S02]  /*3b10*/  IADD3 R13, PT, PT, -R13, RZ, RZ ;  /* 0x000000ff0d0d7210 */ /* 0x000fe40007ffe1ff */
[----:B------:R-:W-:Y:S02]  /*3b20*/  SHF.L.U32 R17, R16, R17, RZ ;  /* 0x0000001110117219 */ /* 0x000fe400000006ff */
[----:B------:R-:W-:Y:S02]  /*3b30*/  FSETP.NEU.FTZ.AND P0, PT, R14, R15, PT ;  /* 0x0000000f0e00720b */ /* 0x000fe40003f1d000 */
[----:B------:R-:W-:Y:S02]  /*3b40*/  SEL R13, R13, RZ, P3 ;  /* 0x000000ff0d0d7207 */ /* 0x000fe40001800000 */
[----:B------:R-:W-:Y:S02]  /*3b50*/  ISETP.NE.AND P1, PT, R17, RZ, P1 ;  /* 0x000000ff1100720c */ /* 0x000fe40000f25270 */
[----:B------:R-:W-:-:S02]  /*3b60*/  SHF.R.U32.HI R13, RZ, R13, R16 ;  /* 0x0000000dff0d7219 */ /* 0x000fc40000011610 */
[----:B------:R-:W-:Y:S02]  /*3b70*/  PLOP3.LUT P0, PT, P0, P1, PT, 0xf8, 0x8f ;  /* 0x00000000008f781c */ /* 0x000fe40000703f70 */
[----:B------:R-:W-:Y:S02]  /*3b80*/  SHF.R.U32.HI R15, RZ, 0x1, R13 ;  /* 0x00000001ff0f7819 */ /* 0x000fe4000001160d */
[----:B------:R-:W-:-:S04]  /*3b90*/  SEL R14, RZ, 0x1, !P0 ;  /* 0x00000001ff0e7807 */ /* 0x000fc80004000000 */
[----:B------:R-:W-:-:S04]  /*3ba0*/  LOP3.LUT R14, R14, 0x1, R15, 0xf8, !PT ;  /* 0x000000010e0e7812 */ /* 0x000fc800078ef80f */
[----:B------:R-:W-:-:S04]  /*3bb0*/  LOP3.LUT R14, R14, R13, RZ, 0xc0, !PT ;  /* 0x0000000d0e0e7212 */ /* 0x000fc800078ec0ff */
[----:B------:R-:W-:-:S04]  /*3bc0*/  IADD3 R15, PT, PT, R15, R14, RZ ;  /* 0x0000000e0f0f7210 */ /* 0x000fc80007ffe0ff */
[----:B------:R-:W-:Y:S01]  /*3bd0*/  LOP3.LUT R0, R15, R0, RZ, 0xfc, !PT ;  /* 0x000000000f007212 */ /* 0x000fe200078efcff */
[----:B------:R-:W-:Y:S06]  /*3be0*/  BRA `(.L_x_83) ;  /* 0x0000000000107947 */ /* 0x000fec0003800000 */
.L_x_82:
[----:B------:R-:W-:-:S04]  /*3bf0*/  LOP3.LUT R0, R0, 0x80000000, RZ, 0xc0, !PT ;  /* 0x8000000000007812 */ /* 0x000fc800078ec0ff */
[----:B------:R-:W-:Y:S01]  /*3c00*/  LOP3.LUT R0, R0, 0x7f800000, RZ, 0xfc, !PT ;  /* 0x7f80000000007812 */ /* 0x000fe200078efcff */
[----:B------:R-:W-:Y:S06]  /*3c10*/  BRA `(.L_x_83) ;  /* 0x0000000000047947 */ /* 0x000fec0003800000 */
.L_x_81:
[----:B------:R-:W-:-:S07]  /*3c20*/  LEA R0, R19, R0, 0x17 ;  /* 0x0000000013007211 */ /* 0x000fce00078eb8ff */
.L_x_83:
[----:B------:R-:W-:Y:S05]  /*3c30*/  BSYNC.RECONVERGENT B1 ;  /* 0x0000000000017941 */ /* 0x000fea0003800200 */
.L_x_80:
[----:B------:R-:W-:Y:S05]  /*3c40*/  BRA `(.L_x_84) ;  /* 0x0000000000207947 */ /* 0x000fea0003800000 */
.L_x_79:
[----:B------:R-:W-:-:S04]  /*3c50*/  LOP3.LUT R0, R15, 0x80000000, R0, 0x48, !PT ;  /* 0x800000000f007812 */ /* 0x000fc800078e4800 */
[----:B------:R-:W-:Y:S01]  /*3c60*/  LOP3.LUT R0, R0, 0x7f800000, RZ, 0xfc, !PT ;  /* 0x7f80000000007812 */ /* 0x000fe200078efcff */
[----:B------:R-:W-:Y:S06]  /*3c70*/  BRA `(.L_x_84) ;  /* 0x0000000000147947 */ /* 0x000fec0003800000 */
.L_x_78:
[----:B------:R-:W-:Y:S01]  /*3c80*/  LOP3.LUT R0, R15, 0x80000000, R0, 0x48, !PT ;  /* 0x800000000f007812 */ /* 0x000fe200078e4800 */
[----:B------:R-:W-:Y:S06]  /*3c90*/  BRA `(.L_x_84) ;  /* 0x00000000000c7947 */ /* 0x000fec0003800000 */
.L_x_77:
[----:B------:R-:W0:Y:S01]  /*3ca0*/  MUFU.RSQ R0, -QNAN ;  /* 0xffc0000000007908 */ /* 0x000e220000001400 */
[----:B------:R-:W-:Y:S05]  /*3cb0*/  BRA `(.L_x_84) ;  /* 0x0000000000047947 */ /* 0x000fea0003800000 */
.L_x_76:
[----:B------:R-:W-:-:S07]  /*3cc0*/  FADD.FTZ R0, R0, R3 ;  /* 0x0000000300007221 */ /* 0x000fce0000010000 */
.L_x_84:
[----:B------:R-:W-:Y:S05]  /*3cd0*/  BSYNC.RECONVERGENT B0 ;  /* 0x0000000000007941 */ /* 0x000fea0003800200 */
.L_x_74:
[----:B------:R-:W-:Y:S01]  /*3ce0*/  HFMA2 R13, -RZ, RZ, 0, 0 ;  /* 0x00000000ff0d7431 */ /* 0x000fe200000001ff */
[----:B0-----:R-:W-:-:S03]  /*3cf0*/  MOV R15, R0 ;  /* 0x00000000000f7202 */ /* 0x001fc60000000f00 */
[----:B------:R-:W-:Y:S05]  /*3d00*/  RET.REL.NODEC R12 `(_Z14softmax_kernelPfii) ;  /* 0xffffffc00cbc7950 */ /* 0x000fea0003c3ffff */
.L_x_85:
[----:B------:R-:W-:-:S00]  /*3d10*/  BRA `(.L_x_85) ;  /* 0xfffffffc00fc7947 */ /* 0x000fc0000383ffff */
[----:B------:R-:W-:-:S00]  /*3d20*/  NOP ;  /* 0x0000000000007918 */ /* 0x000fc00000000000 */
        /* <DEDUP_REMOVED lines=13> */
.L_x_91:


//--------------------- .text._Z13matmul_kernelPfS_S_iii --------------------------
	.section	.text._Z13matmul_kernelPfS_S_iii,"ax",@progbits
	.align	128
        .global         _Z13matmul_kernelPfS_S_iii
        .type           _Z13matmul_kernelPfS_S_iii,@function
        .size           _Z13matmul_kernelPfS_S_iii,(.L_x_93 - _Z13matmul_kernelPfS_S_iii)
        .other          _Z13matmul_kernelPfS_S_iii,@"STO_CUDA_ENTRY STV_DEFAULT"
_Z13matmul_kernelPfS_S_iii:
.text._Z13matmul_kernelPfS_S_iii:
[----:B------:R-:W-:Y:S01]  /*0000*/  LDC R1, c[0x0][0x37c] ;  /* 0x0000df00ff017b82 */ /* 0x000fe20000000800 */
[----:B------:R-:W0:Y:S07]  /*0010*/  S2R R5, SR_TID.X ;  /* 0x0000000000057919 */ /* 0x000e2e0000002100 */
[----:B------:R-:W1:Y:S01]  /*0020*/  LDC R16, c[0x0][0x364] ;  /* 0x0000d900ff107b82 */ /* 0x000e620000000800 */
[----:B------:R-:W2:Y:S01]  /*0030*/  LDCU UR6, c[0x0][0x398] ;  /* 0x00007300ff0677ac */ /* 0x000ea20008000800 */
[----:B------:R-:W1:Y:S06]  /*0040*/  S2R R3, SR_TID.Y ;  /* 0x0000000000037919 */ /* 0x000e6c0000002200 */
[----:B------:R-:W0:Y:S08]  /*0050*/  S2UR UR5, SR_CTAID.X ;  /* 0x00000000000579c3 */ /* 0x000e300000002500 */
[----:B------:R-:W0:Y:S08]  /*0060*/  LDC R0, c[0x0][0x360] ;  /* 0x0000d800ff007b82 */ /* 0x000e300000000800 */
[----:B------:R-:W1:Y:S08]  /*0070*/  S2UR UR4, SR_CTAID.Y ;  /* 0x00000000000479c3 */ /* 0x000e700000002600 */
[----:B------:R-:W3:Y:S01]  /*0080*/  LDC R17, c[0x0][0x3a0] ;  /* 0x0000e800ff117b82 */ /* 0x000ee20000000800 */
[----:B0-----:R-:W-:-:S02]  /*0090*/  IMAD R0, R0, UR5, R5 ;  /* 0x0000000500007c24 */ /* 0x001fc4000f8e0205 */
[----:B-1----:R-:W-:-:S03]  /*00a0*/  IMAD R16, R16, UR4, R3 ;  /* 0x0000000410107c24 */ /* 0x002fc6000f8e0203 */
[----:B---3--:R-:W-:-:S04]  /*00b0*/  ISETP.GE.AND P0, PT, R0, R17, PT ;  /* 0x000000110000720c */ /* 0x008fc80003f06270 */
[----:B--2---:R-:W-:-:S13]  /*00c0*/  ISETP.GE.OR P0, PT, R16, UR6, P0 ;  /* 0x0000000610007c0c */ /* 0x004fda0008706670 */
[----:B------:R-:W-:Y:S05]  /*00d0*/  @P0 EXIT ;  /* 0x000000000000094d */ /* 0x000fea0003800000 */
[----:B------:R-:W0:Y:S01]  /*00e0*/  LDC R19, c[0x0][0x39c] ;  /* 0x0000e700ff137b82 */ /* 0x000e220000000800 */
[----:B------:R-:W1:Y:S01]  /*00f0*/  LDCU.64 UR4, c[0x0][0x358] ;  /* 0x00006b00ff0477ac */ /* 0x000e620008000a00 */
[----:B------:R-:W-:Y:S01]  /*0100*/  HFMA2 R24, -RZ, RZ, 0, 0 ;  /* 0x00000000ff187431 */ /* 0x000fe200000001ff */
[----:B0-----:R-:W-:-:S13]  /*0110*/  ISETP.GE.AND P0, PT, R19, 0x1, PT ;  /* 0x000000011300780c */ /* 0x001fda0003f06270 */
[----:B-1----:R-:W-:Y:S05]  /*0120*/  @!P0 BRA `(.L_x_86) ;  /* 0x0000000400e08947 */ /* 0x002fea0003800000 */
[C---:B------:R-:W-:Y:S01]  /*0130*/  ISETP.GE.U32.AND P1, PT, R19.reuse, 0x8, PT ;  /* 0x000000081300780c */ /* 0x040fe20003f26070 */
[----:B------:R-:W-:Y:S01]  /*0140*/  IMAD R20, R16, R19, RZ ;  /* 0x0000001310147224 */ /* 0x000fe200078e02ff */
[----:B------:R-:W-:Y:S02]  /*0150*/  LOP3.LUT R27, R19, 0x7, RZ, 0xc0, !PT ;  /* 0x00000007131b7812 */ /* 0x000fe400078ec0ff */
[----:B------:R-:W-:Y:S02]  /*0160*/  MOV R24, RZ ;  /* 0x000000ff00187202 */ /* 0x000fe40000000f00 */
[----:B------:R-:W-:Y:S02]  /*0170*/  ISETP.NE.AND P0, PT, R27, RZ, PT ;  /* 0x000000ff1b00720c */ /* 0x000fe40003f05270 */
[----:B------:R-:W-:-:S05]  /*0180*/  MOV R21, RZ ;  /* 0x000000ff00157202 */ /* 0x000fca0000000f00 */
[----:B------:R-:W-:Y:S06]  /*0190*/  @!P1 BRA `(.L_x_87) ;  /* 0x0000000000c49947 */ /* 0x000fec0003800000 */
[----:B------:R-:W0:Y:S01]  /*01a0*/  LDC.64 R2, c[0x0][0x380] ;  /* 0x0000e000ff027b82 */ /* 0x000e220000000a00 */
[----:B------:R-:W-:Y:S02]  /*01b0*/  LOP3.LUT R21, R19, 0x7ffffff8, RZ, 0xc0, !PT ;  /* 0x7ffffff813157812 */ /* 0x000fe400078ec0ff */
[----:B------:R-:W-:Y:S02]  /*01c0*/  MOV R24, RZ ;  /* 0x000000ff00187202 */ /* 0x000fe40000000f00 */
[----:B------:R-:W-:Y:S02]  /*01d0*/  MOV R18, R0 ;  /* 0x0000000000127202 */ /* 0x000fe40000000f00 */
[----:B------:R-:W-:Y:S01]  /*01e0*/  IADD3 R22, PT, PT, -R21, RZ, RZ ;  /* 0x000000ff15167210 */ /* 0x000fe20007ffe1ff */
[----:B0-----:R-:W-:-:S03]  /*01f0*/  IMAD.WIDE.U32 R2, R20, 0x4, R2 ;  /* 0x0000000414027825 */ /* 0x001fc600078e0002 */
[----:B------:R-:W-:-:S04]  /*0200*/  IADD3 R4, P1, PT, R2, 0x10, RZ ;  /* 0x0000001002047810 */ /* 0x000fc80007f3e0ff */
[----:B------:R-:W-:-:S09]  /*0210*/  IADD3.X R5, PT, PT, RZ, R3, RZ, P1, !PT ;  /* 0x00000003ff057210 */ /* 0x000fd20000ffe4ff */
.L_x_88:
[----:B------:R-:W0:Y:S01]  /*0220*/  LDC.64 R14, c[0x0][0x388] ;  /* 0x0000e200ff0e7b82 */ /* 0x000e220000000a00 */
[----:B------:R-:W-:Y:S02]  /*0230*/  MOV R2, R4 ;  /* 0x0000000400027202 */ /* 0x000fe40000000f00 */
[----:B------:R-:W-:-:S05]  /*0240*/  MOV R3, R5 ;  /* 0x0000000500037202 */ /* 0x000fca0000000f00 */
[----:B------:R-:W2:Y:S04]  /*0250*/  LDG.E R25, desc[UR4][R2.64+-0x10] ;  /* 0xfffff00402197981 */ /* 0x000ea8000c1e1900 */
[----:B------:R-:W3:Y:S04]  /*0260*/  LDG.E R23, desc[UR4][R2.64+-0xc] ;  /* 0xfffff40402177981 */ /* 0x000ee8000c1e1900 */
[----:B------:R-:W4:Y:S04]  /*0270*/  LDG.E R29, desc[UR4][R2.64+-0x8] ;  /* 0xfffff804021d7981 */ /* 0x000f28000c1e1900 */
[----:B------:R-:W5:Y:S01]  /*0280*/  LDG.E R28, desc[UR4][R2.64+-0x4] ;  /* 0xfffffc04021c7981 */ /* 0x000f62000c1e1900 */
[----:B0-----:R-:W-:-:S05]  /*0290*/  IMAD.WIDE R14, R18, 0x4, R14 ;  /* 0x00000004120e7825 */ /* 0x001fca00078e020e */
[----:B------:R0:W2:Y:S01]  /*02a0*/  LDG.E R26, desc[UR4][R14.64] ;  /* 0x000000040e1a7981 */ /* 0x0000a2000c1e1900 */
[----:B------:R-:W-:-:S04]  /*02b0*/  IMAD.WIDE R12, R17, 0x4, R14 ;  /* 0x00000004110c7825 */ /* 0x000fc800078e020e */
[C---:B------:R-:W-:Y:S02]  /*02c0*/  IMAD.WIDE R4, R17.reuse, 0x4, R12 ;  /* 0x0000000411047825 */ /* 0x040fe400078e020c */
[----:B------:R-:W3:Y:S02]  /*02d0*/  LDG.E R12, desc[UR4][R12.64] ;  /* 0x000000040c0c7981 */ /* 0x000ee4000c1e1900 */
[C---:B------:R-:W-:Y:S02]  /*02e0*/  IMAD.WIDE R8, R17.reuse, 0x4, R4 ;  /* 0x0000000411087825 */ /* 0x040fe400078e0204 */
[----:B------:R-:W4:Y:S02]  /*02f0*/  LDG.E R4, desc[UR4][R4.64] ;  /* 0x0000000404047981 */ /* 0x000f24000c1e1900 */
[C---:B------:R-:W-:Y:S02]  /*0300*/  IMAD.WIDE R6, R17.reuse, 0x4, R8 ;  /* 0x0000000411067825 */ /* 0x040fe400078e0208 */
[----:B------:R-:W5:Y:S02]  /*0310*/  LDG.E R8, desc[UR4][R8.64] ;  /* 0x0000000408087981 */ /* 0x000f64000c1e1900 */
[----:B------:R-:W-:-:S02]  /*0320*/  IMAD.WIDE R10, R17, 0x4, R6 ;  /* 0x00000004110a7825 */ /* 0x000fc400078e0206 */
[----:B------:R-:W5:Y:S04]  /*0330*/  LDG.E R5, desc[UR4][R2.64] ;  /* 0x0000000402057981 */ /* 0x000f68000c1e1900 */
[----:B------:R-:W5:Y:S01]  /*0340*/  LDG.E R6, desc[UR4][R6.64] ;  /* 0x0000000406067981 */ /* 0x000f62000c1e1900 */
[----:B0-----:R-:W-:-:S03]  /*0350*/  IMAD.WIDE R14, R17, 0x4, R10 ;  /* 0x00000004110e7825 */ /* 0x001fc600078e020a */
[----:B------:R-:W5:Y:S04]  /*0360*/  LDG.E R10, desc[UR4][R10.64] ;  /* 0x000000040a0a7981 */ /* 0x000f68000c1e1900 */
[----:B------:R-:W5:Y:S04]  /*0370*/  LDG.E R13, desc[UR4][R14.64] ;  /* 0x000000040e0d7981 */ /* 0x000f68000c1e1900 */
[----:B------:R-:W5:Y:S04]  /*0380*/  LDG.E R7, desc[UR4][R2.64+0x4] ;  /* 0x0000040402077981 */ /* 0x000f68000c1e1900 */
[----:B------:R-:W5:Y:S01]  /*0390*/  LDG.E R9, desc[UR4][R2.64+0xc] ;  /* 0x00000c0402097981 */ /* 0x000f62000c1e1900 */
[----:B--2---:R-:W-:Y:S01]  /*03a0*/  FFMA R26, R25, R26, R24 ;  /* 0x0000001a191a7223 */ /* 0x004fe20000000018 */
[----:B------:R-:W-:-:S02]  /*03b0*/  IMAD.WIDE R24, R17, 0x4, R14 ;  /* 0x0000000411187825 */ /* 0x000fc400078e020e */
[----:B------:R-:W2:Y:S04]  /*03c0*/  LDG.E R14, desc[UR4][R2.64+0x8] ;  /* 0x00000804020e7981 */ /* 0x000ea8000c1e1900 */
[----:B------:R-:W2:Y:S01]  /*03d0*/  LDG.E R24, desc[UR4][R24.64] ;  /* 0x0000000418187981 */ /* 0x000ea2000c1e1900 */
[----:B---3--:R-:W-:Y:S01]  /*03e0*/  FFMA R12, R23, R12, R26 ;  /* 0x0000000c170c7223 */ /* 0x008fe2000000001a */
[----:B------:R-:W-:-:S03]  /*03f0*/  IADD3 R22, PT, PT, R22, 0x8, RZ ;  /* 0x0000000816167810 */ /* 0x000fc60007ffe0ff */
[----:B----4-:R-:W-:Y:S01]  /*0400*/  FFMA R29, R29, R4, R12 ;  /* 0x000000041d1d7223 */ /* 0x010fe2000000000c */
[----:B------:R-:W-:-:S03]  /*0410*/  ISETP.NE.AND P1, PT, R22, RZ, PT ;  /* 0x000000ff1600720c */ /* 0x000fc60003f25270 */
[----:B-----5:R-:W-:Y:S01]  /*0420*/  FFMA R8, R28, R8, R29 ;  /* 0x000000081c087223 */ /* 0x020fe2000000001d */
[----:B------:R-:W-:-:S03]  /*0430*/  IADD3 R4, P2, PT, R2, 0x20, RZ ;  /* 0x0000002002047810 */ /* 0x000fc60007f5e0ff */
[----:B------:R-:W-:Y:S01]  /*0440*/  FFMA R6, R5, R6, R8 ;  /* 0x0000000605067223 */ /* 0x000fe20000000008 */
[----:B------:R-:W-:Y:S02]  /*0450*/  IADD3.X R5, PT, PT, RZ, R3, RZ, P2, !PT ;  /* 0x00000003ff057210 */ /* 0x000fe400017fe4ff */
[----:B------:R-:W-:Y:S01]  /*0460*/  LEA R18, R17, R18, 0x3 ;  /* 0x0000001211127211 */ /* 0x000fe200078e18ff */
[----:B------:R-:W-:-:S04]  /*0470*/  FFMA R7, R7, R10, R6 ;  /* 0x0000000a07077223 */ /* 0x000fc80000000006 */
[----:B--2---:R-:W-:-:S04]  /*0480*/  FFMA R14, R14, R13, R7 ;  /* 0x0000000d0e0e7223 */ /* 0x004fc80000000007 */
[----:B------:R-:W-:Y:S01]  /*0490*/  FFMA R24, R9, R24, R14 ;  /* 0x0000001809187223 */ /* 0x000fe2000000000e */
[----:B------:R-:W-:Y:S06]  /*04a0*/  @P1 BRA `(.L_x_88) ;  /* 0xfffffffc005c1947 */ /* 0x000fec000383ffff */
.L_x_87:
[----:B------:R-:W-:Y:S05]  /*04b0*/  @!P0 BRA `(.L_x_86) ;  /* 0x0000000000fc8947 */ /* 0x000fea0003800000 */
[----:B------:R-:W-:Y:S02]  /*04c0*/  ISETP.GE.U32.AND P1, PT, R27, 0x4, PT ;  /* 0x000000041b00780c */ /* 0x000fe40003f26070 */
[----:B------:R-:W-:-:S04]  /*04d0*/  LOP3.LUT R14, R19, 0x3, RZ, 0xc0, !PT ;  /* 0x00000003130e7812 */ /* 0x000fc800078ec0ff */
[----:B------:R-:W-:-:S07]  /*04e0*/  ISETP.NE.AND P0, PT, R14, RZ, PT ;  /* 0x000000ff0e00720c */ /* 0x000fce0003f05270 */
[----:B------:R-:W-:Y:S06]  /*04f0*/  @!P1 BRA `(.L_x_89) ;  /* 0x00000000006c9947 */ /* 0x000fec0003800000 */
[----:B------:R-:W0:Y:S01]  /*0500*/  LDC.64 R4, c[0x0][0x388] ;  /* 0x0000e200ff047b82 */ /* 0x000e220000000a00 */
[----:B------:R-:W1:Y:S01]  /*0510*/  LDCU.64 UR6, c[0x0][0x380] ;  /* 0x00007000ff0677ac */ /* 0x000e620008000a00 */
[----:B------:R-:W-:Y:S01]  /*0520*/  IMAD R7, R21, R17, R0 ;  /* 0x0000001115077224 */ /* 0x000fe200078e0200 */
[CC--:B------:R-:W-:Y:S02]  /*0530*/  IADD3 R3, PT, PT, R20.reuse, R21.reuse, RZ ;  /* 0x0000001514037210 */ /* 0x0c0fe40007ffe0ff */
[----:B------:R-:W-:-:S03]  /*0540*/  IADD3 R8, P1, PT, R20, R21, RZ ;  /* 0x0000001514087210 */ /* 0x000fc60007f3e0ff */
[----:B------:R-:W2:Y:S01]  /*0550*/  LDC.64 R12, c[0x0][0x380] ;  /* 0x0000e000ff0c7b82 */ /* 0x000ea20000000a00 */
[----:B0-----:R-:W-:-:S04]  /*0560*/  IMAD.WIDE R4, R7, 0x4, R4 ;  /* 0x0000000407047825 */ /* 0x001fc800078e0204 */
[----:B------:R-:W-:Y:S02]  /*0570*/  IMAD.WIDE R6, R17, 0x4, R4 ;  /* 0x0000000411067825 */ /* 0x000fe400078e0204 */
[----:B------:R-:W3:Y:S02]  /*0580*/  LDG.E R4, desc[UR4][R4.64] ;  /* 0x0000000404047981 */ /* 0x000ee4000c1e1900 */
[----:B--2---:R-:W-:Y:S01]  /*0590*/  IMAD.WIDE.U32 R12, R3, 0x4, R12 ;  /* 0x00000004030c7825 */ /* 0x004fe200078e000c */
[----:B------:R-:W-:Y:S02]  /*05a0*/  IADD3.X R3, PT, PT, RZ, RZ, RZ, P1, !PT ;  /* 0x000000ffff037210 */ /* 0x000fe40000ffe4ff */
[----:B-1----:R-:W-:-:S03]  /*05b0*/  LEA R2, P1, R8, UR6, 0x2 ;  /* 0x0000000608027c11 */ /* 0x002fc6000f8210ff */
[----:B------:R-:W3:Y:S01]  /*05c0*/  LDG.E R13, desc[UR4][R12.64] ;  /* 0x000000040c0d7981 */ /* 0x000ee2000c1e1900 */
[----:B------:R-:W-:Y:S01]  /*05d0*/  LEA.HI.X R3, R8, UR7, R3, 0x2, P1 ;  /* 0x0000000708037c11 */ /* 0x000fe200088f1403 */
[C---:B------:R-:W-:Y:S02]  /*05e0*/  IMAD.WIDE R8, R17.reuse, 0x4, R6 ;  /* 0x0000000411087825 */ /* 0x040fe400078e0206 */
[----:B------:R-:W2:Y:S04]  /*05f0*/  LDG.E R6, desc[UR4][R6.64] ;  /* 0x0000000406067981 */ /* 0x000ea8000c1e1900 */
[----:B------:R-:W2:Y:S01]  /*0600*/  LDG.E R15, desc[UR4][R2.64+0x4] ;  /* 0x00000404020f7981 */ /* 0x000ea2000c1e1900 */
[----:B------:R-:W-:-:S03]  /*0610*/  IMAD.WIDE R10, R17, 0x4, R8 ;  /* 0x00000004110a7825 */ /* 0x000fc600078e0208 */
[----:B------:R-:W4:Y:S04]  /*0620*/  LDG.E R22, desc[UR4][R8.64] ;  /* 0x0000000408167981 */ /* 0x000f28000c1e1900 */
[----:B------:R-:W4:Y:S04]  /*0630*/  LDG.E R18, desc[UR4][R2.64+0x8] ;  /* 0x0000080402127981 */ /* 0x000f28000c1e1900 */
[----:B------:R-:W5:Y:S04]  /*0640*/  LDG.E R26, desc[UR4][R2.64+0xc] ;  /* 0x00000c04021a7981 */ /* 0x000f68000c1e1900 */
[----:B------:R-:W5:Y:S01]  /*0650*/  LDG.E R10, desc[UR4][R10.64] ;  /* 0x000000040a0a7981 */ /* 0x000f62000c1e1900 */
[----:B------:R-:W-:Y:S01]  /*0660*/  IADD3 R21, PT, PT, R21, 0x4, RZ ;  /* 0x0000000415157810 */ /* 0x000fe20007ffe0ff */
[----:B---3--:R-:W-:-:S04]  /*0670*/  FFMA R24, R13, R4, R24 ;  /* 0x000000040d187223 */ /* 0x008fc80000000018 */
[----:B--2---:R-:W-:-:S04]  /*0680*/  FFMA R15, R15, R6, R24 ;  /* 0x000000060f0f7223 */ /* 0x004fc80000000018 */
[----:B----4-:R-:W-:-:S04]  /*0690*/  FFMA R15, R18, R22, R15 ;  /* 0x00000016120f7223 */ /* 0x010fc8000000000f */
[----:B-----5:R-:W-:-:S07]  /*06a0*/  FFMA R24, R26, R10, R15 ;  /* 0x0000000a1a187223 */ /* 0x020fce000000000f */
.L_x_89:
[----:B------:R-:W-:Y:S05]  /*06b0*/  @!P0 BRA `(.L_x_86) ;  /* 0x00000000007c8947 */ /* 0x000fea0003800000 */
[----:B------:R-:W-:Y:S01]  /*06c0*/  ISETP.NE.AND P1, PT, R14, 0x1, PT ;  /* 0x000000010e00780c */ /* 0x000fe20003f25270 */
[----:B------:R-:W0:Y:S01]  /*06d0*/  LDC.64 R10, c[0x0][0x380] ;  /* 0x0000e000ff0a7b82 */ /* 0x000e220000000a00 */
[----:B------:R-:W-:-:S04]  /*06e0*/  LOP3.LUT R19, R19, 0x1, RZ, 0xc0, !PT ;  /* 0x0000000113137812 */ /* 0x000fc800078ec0ff */
[----:B------:R-:W-:-:S03]  /*06f0*/  ISETP.NE.U32.AND P0, PT, R19, 0x1, PT ;  /* 0x000000011300780c */ /* 0x000fc60003f05070 */
[----:B------:R-:W1:Y:S04]  /*0700*/  LDC.64 R8, c[0x0][0x388] ;  /* 0x0000e200ff087b82 */ /* 0x000e680000000a00 */
[CC--:B------:R-:W-:Y:S02]  /*0710*/  @P1 IADD3 R13, PT, PT, R20.reuse, R21.reuse, RZ ;  /* 0x00000015140d1210 */ /* 0x0c0fe40007ffe0ff */
[----:B------:R-:W-:Y:S02]  /*0720*/  @P1 IADD3 R12, P2, PT, R20, R21, RZ ;  /* 0x00000015140c1210 */ /* 0x000fe40007f5e0ff */
[----:B------:R-:W2:Y:S02]  /*0730*/  @P1 LDC.64 R2, c[0x0][0x380] ;  /* 0x0000e000ff021b82 */ /* 0x000ea40000000a00 */
[----:B------:R-:W-:-:S06]  /*0740*/  @P1 IADD3.X R14, PT, PT, RZ, RZ, RZ, P2, !PT ;  /* 0x000000ffff0e1210 */ /* 0x000fcc00017fe4ff */
[----:B------:R-:W3:Y:S01]  /*0750*/  LDC.64 R4, c[0x0][0x380] ;  /* 0x0000e000ff047b82 */ /* 0x000ee20000000a00 */
[----:B0-----:R-:W-:-:S04]  /*0760*/  @P1 IMAD.WIDE.U32 R10, R13, 0x4, R10 ;  /* 0x000000040d0a1825 */ /* 0x001fc800078e000a */
[C---:B------:R-:W-:Y:S01]  /*0770*/  @P1 IMAD R13, R21.reuse, R17, R0 ;  /* 0x00000011150d1224 */ /* 0x040fe200078e0200 */
[----:B------:R-:W-:Y:S01]  /*0780*/  @P1 IADD3 R21, PT, PT, R21, 0x2, RZ ;  /* 0x0000000215151810 */ /* 0x000fe20007ffe0ff */
[----:B------:R-:W4:Y:S01]  /*0790*/  @P1 LDG.E R11, desc[UR4][R10.64] ;  /* 0x000000040a0b1981 */ /* 0x000f22000c1e1900 */
[----:B------:R-:W0:Y:S01]  /*07a0*/  LDC.64 R6, c[0x0][0x388] ;  /* 0x0000e200ff067b82 */ /* 0x000e220000000a00 */
[----:B-1----:R-:W-:Y:S01]  /*07b0*/  @P1 IMAD.WIDE R8, R13, 0x4, R8 ;  /* 0x000000040d081825 */ /* 0x002fe200078e0208 */
[----:B------:R-:W-:Y:S02]  /*07c0*/  @!P0 IADD3 R15, PT, PT, R20, R21, RZ ;  /* 0x00000015140f8210 */ /* 0x000fe40007ffe0ff */
[----:B--2---:R-:W-:Y:S01]  /*07d0*/  @P1 LEA R2, P2, R12, R2, 0x2 ;  /* 0x000000020c021211 */ /* 0x004fe200078410ff */
[----:B------:R-:W-:-:S03]  /*07e0*/  @!P0 IMAD R21, R21, R17, R0 ;  /* 0x0000001115158224 */ /* 0x000fc600078e0200 */
[----:B------:R-:W-:Y:S01]  /*07f0*/  @P1 LEA.HI.X R3, R12, R3, R14, 0x2, P2 ;  /* 0x000000030c031211 */ /* 0x000fe200010f140e */
[----:B------:R-:W-:Y:S01]  /*0800*/  @P1 IMAD.WIDE R12, R17, 0x4, R8 ;  /* 0x00000004110c1825 */ /* 0x000fe200078e0208 */
[----:B------:R-:W4:Y:S03]  /*0810*/  @P1 LDG.E R14, desc[UR4][R8.64] ;  /* 0x00000004080e1981 */ /* 0x000f26000c1e1900 */
[----:B---3--:R-:W-:Y:S01]  /*0820*/  @!P0 IMAD.WIDE.U32 R4, R15, 0x4, R4 ;  /* 0x000000040f048825 */ /* 0x008fe200078e0004 */
[----:B------:R-:W2:Y:S04]  /*0830*/  @P1 LDG.E R2, desc[UR4][R2.64+0x4] ;  /* 0x0000040402021981 */ /* 0x000ea8000c1e1900 */
[----:B------:R-:W2:Y:S01]  /*0840*/  @P1 LDG.E R12, desc[UR4][R12.64] ;  /* 0x000000040c0c1981 */ /* 0x000ea2000c1e1900 */
[----:B0-----:R-:W-:-:S03]  /*0850*/  @!P0 IMAD.WIDE R6, R21, 0x4, R6 ;  /* 0x0000000415068825 */ /* 0x001fc600078e0206 */
[----:B------:R-:W3:Y:S04]  /*0860*/  @!P0 LDG.E R5, desc[UR4][R4.64] ;  /* 0x0000000404058981 */ /* 0x000ee8000c1e1900 */
[----:B------:R-:W3:Y:S01]  /*0870*/  @!P0 LDG.E R6, desc[UR4][R6.64] ;  /* 0x0000000406068981 */ /* 0x000ee2000c1e1900 */
[----:B----4-:R-:W-:-:S04]  /*0880*/  @P1 FFMA R11, R11, R14, R24 ;  /* 0x0000000e0b0b1223 */ /* 0x010fc80000000018 */
[----:B--2---:R-:W-:-:S04]  /*0890*/  @P1 FFMA R24, R2, R12, R11 ;  /* 0x0000000c02181223 */ /* 0x004fc8000000000b */
[----:B---3--:R-:W-:-:S07]  /*08a0*/  @!P0 FFMA R24, R5, R6, R24 ;  /* 0x0000000605188223 */ /* 0x008fce0000000018 */
.L_x_86:
[----:B------:R-:W0:Y:S01]  /*08b0*/  LDC.64 R2, c[0x0][0x390] ;  /* 0x0000e400ff027b82 */ /* 0x000e220000000a00 */
[----:B------:R-:W-:-:S04]  /*08c0*/  IMAD R17, R16, R17, R0 ;  /* 0x0000001110117224 */ /* 0x000fc800078e0200 */
[----:B0-----:R-:W-:-:S05]  /*08d0*/  IMAD.WIDE R2, R17, 0x4, R2 ;  /* 0x0000000411027825 */ /* 0x001fca00078e0202 */
[----:B------:R-:W-:Y:S01]  /*08e0*/  STG.E desc[UR4][R2.64], R24 ;  /* 0x0000001802007986 */ /* 0x000fe2000c101904 */
[----:B------:R-:W-:Y:S05]  /*08f0*/  EXIT ;  /* 0x000000000000794d */ /* 0x000fea0003800000 */
.L_x_90:
        /* <DEDUP_REMOVED lines=16> */
.L_x_93:


//--------------------- .nv.shared.reserved.0     --------------------------
	.section	.nv.shared.reserved.0,"aw",@nobits
	.weak		__nv_reservedSMEM_offset_0_alias
	.size		__nv_reservedSMEM_offset_0_alias, 0, 64
	.other		__nv_reservedSMEM_offset_0_alias,@"STO_CUDA_RESERVED_SHARED STV_DEFAULT"
__nv_reservedSMEM_offset_0_alias:
	.zero		0
	.zero		64


//--------------------- .nv.constant0._Z14softmax_kernelPfii --------------------------
	.section	.nv.constant0._Z14softmax_kernelPfii,"a",@progbits
	.sectionflags	@""
	.align	4
.nv.constant0._Z14softmax_kernelPfii:
	.zero		912


//--------------------- .nv.constant0._Z13matmul_kernelPfS_S_iii --------------------------
	.section	.nv.constant0._Z13matmul_kernelPfS_S_iii,"a",@progbits
	.sectionflags	@""
	.align	4
.nv.constant0._Z13matmul_kernelPfS_S_iii:
	.zero		932


//--------------------- SYMBOLS --------------------------

	.type		.nv.reservedSmem.offset0,@object
	.size		.nv.reservedSmem.offset0,0x4
